//
// Generated by NVIDIA NVVM Compiler
//
// Compiler Build ID: CL-36424714
// Cuda compilation tools, release 13.0, V13.0.88
// Based on NVVM 20.0.0
//

.version 9.0
.target sm_100
.address_size 64

	// .globl	_Z8MatMul2DPfS_S_iii

.visible .entry _Z8MatMul2DPfS_S_iii(
	.param .u64 .ptr .align 1 _Z8MatMul2DPfS_S_iii_param_0,
	.param .u64 .ptr .align 1 _Z8MatMul2DPfS_S_iii_param_1,
	.param .u64 .ptr .align 1 _Z8MatMul2DPfS_S_iii_param_2,
	.param .u32 _Z8MatMul2DPfS_S_iii_param_3,
	.param .u32 _Z8MatMul2DPfS_S_iii_param_4,
	.param .u32 _Z8MatMul2DPfS_S_iii_param_5
)
{
	.reg .pred 	%p<13>;
	.reg .b32 	%r<41>;
	.reg .b32 	%f<68>;
	.reg .b64 	%rd<53>;

	ld.param.u64 	%rd7, [_Z8MatMul2DPfS_S_iii_param_0];
	ld.param.u64 	%rd8, [_Z8MatMul2DPfS_S_iii_param_1];
	ld.param.u64 	%rd6, [_Z8MatMul2DPfS_S_iii_param_2];
	ld.param.u32 	%r20, [_Z8MatMul2DPfS_S_iii_param_3];
	ld.param.u32 	%r18, [_Z8MatMul2DPfS_S_iii_param_4];
	ld.param.u32 	%r19, [_Z8MatMul2DPfS_S_iii_param_5];
	cvta.to.global.u64 	%rd1, %rd8;
	cvta.to.global.u64 	%rd2, %rd7;
	mov.u32 	%r21, %ctaid.y;
	mov.u32 	%r22, %ntid.y;
	mov.u32 	%r23, %tid.y;
	mad.lo.s32 	%r1, %r21, %r22, %r23;
	mov.u32 	%r24, %ctaid.x;
	mov.u32 	%r25, %ntid.x;
	mov.u32 	%r26, %tid.x;
	mad.lo.s32 	%r2, %r24, %r25, %r26;
	setp.ge.s32 	%p1, %r1, %r20;
	setp.ge.s32 	%p2, %r2, %r19;
	or.pred  	%p3, %p1, %p2;
	@%p3 bra 	$L__BB0_14;
	setp.lt.s32 	%p4, %r18, 1;
	mov.f32 	%f67, 0f00000000;
	@%p4 bra 	$L__BB0_13;
	mul.lo.s32 	%r3, %r18, %r1;
	and.b32  	%r4, %r18, 7;
	setp.lt.u32 	%p5, %r18, 8;
	mov.f32 	%f67, 0f00000000;
	mov.b32 	%r39, 0;
	@%p5 bra 	$L__BB0_5;
	and.b32  	%r39, %r18, 2147483640;
	neg.s32 	%r37, %r39;
	shl.b32 	%r7, %r19, 3;
	mul.wide.u32 	%rd9, %r3, 4;
	add.s64 	%rd10, %rd9, %rd2;
	add.s64 	%rd52, %rd10, 16;
	mov.f32 	%f67, 0f00000000;
	mul.wide.s32 	%rd13, %r19, 4;
	mov.u32 	%r36, %r2;
$L__BB0_4:
	.pragma "nounroll";
	ld.global.f32 	%f17, [%rd52+-16];
	mul.wide.s32 	%rd11, %r36, 4;
	add.s64 	%rd12, %rd1, %rd11;
	ld.global.f32 	%f18, [%rd12];
	fma.rn.f32 	%f19, %f17, %f18, %f67;
	ld.global.f32 	%f20, [%rd52+-12];
	add.s64 	%rd14, %rd12, %rd13;
	ld.global.f32 	%f21, [%rd14];
	fma.rn.f32 	%f22, %f20, %f21, %f19;
	ld.global.f32 	%f23, [%rd52+-8];
	add.s64 	%rd15, %rd14, %rd13;
	ld.global.f32 	%f24, [%rd15];
	fma.rn.f32 	%f25, %f23, %f24, %f22;
	ld.global.f32 	%f26, [%rd52+-4];
	add.s64 	%rd16, %rd15, %rd13;
	ld.global.f32 	%f27, [%rd16];
	fma.rn.f32 	%f28, %f26, %f27, %f25;
	ld.global.f32 	%f29, [%rd52];
	add.s64 	%rd17, %rd16, %rd13;
	ld.global.f32 	%f30, [%rd17];
	fma.rn.f32 	%f31, %f29, %f30, %f28;
	ld.global.f32 	%f32, [%rd52+4];
	add.s64 	%rd18, %rd17, %rd13;
	ld.global.f32 	%f33, [%rd18];
	fma.rn.f32 	%f34, %f32, %f33, %f31;
	ld.global.f32 	%f35, [%rd52+8];
	add.s64 	%rd19, %rd18, %rd13;
	ld.global.f32 	%f36, [%rd19];
	fma.rn.f32 	%f37, %f35, %f36, %f34;
	ld.global.f32 	%f38, [%rd52+12];
	add.s64 	%rd20, %rd19, %rd13;
	ld.global.f32 	%f39, [%rd20];
	fma.rn.f32 	%f67, %f38, %f39, %f37;
	add.s32 	%r37, %r37, 8;
	add.s32 	%r36, %r36, %r7;
	add.s64 	%rd52, %rd52, 32;
	setp.ne.s32 	%p6, %r37, 0;
	@%p6 bra 	$L__BB0_4;
$L__BB0_5:
	setp.eq.s32 	%p7, %r4, 0;
	@%p7 bra 	$L__BB0_13;
	and.b32  	%r13, %r18, 3;
	setp.lt.u32 	%p8, %r4, 4;
	@%p8 bra 	$L__BB0_8;
	add.s32 	%r28, %r39, %r3;
	mul.wide.u32 	%rd21, %r28, 4;
	add.s64 	%rd22, %rd2, %rd21;
	ld.global.f32 	%f41, [%rd22];
	mad.lo.s32 	%r29, %r39, %r19, %r2;
	mul.wide.s32 	%rd23, %r29, 4;
	add.s64 	%rd24, %rd1, %rd23;
	ld.global.f32 	%f42, [%rd24];
	fma.rn.f32 	%f43, %f41, %f42, %f67;
	cvt.u64.u32 	%rd25, %r3;
	cvt.u64.u32 	%rd26, %r39;
	add.s64 	%rd27, %rd26, %rd25;
	shl.b64 	%rd28, %rd27, 2;
	add.s64 	%rd29, %rd2, %rd28;
	ld.global.f32 	%f44, [%rd29+4];
	mul.wide.s32 	%rd30, %r19, 4;
	add.s64 	%rd31, %rd24, %rd30;
	ld.global.f32 	%f45, [%rd31];
	fma.rn.f32 	%f46, %f44, %f45, %f43;
	ld.global.f32 	%f47, [%rd29+8];
	add.s64 	%rd32, %rd31, %rd30;
	ld.global.f32 	%f48, [%rd32];
	fma.rn.f32 	%f49, %f47, %f48, %f46;
	ld.global.f32 	%f50, [%rd29+12];
	add.s64 	%rd33, %rd32, %rd30;
	ld.global.f32 	%f51, [%rd33];
	fma.rn.f32 	%f67, %f50, %f51, %f49;
	add.s32 	%r39, %r39, 4;
$L__BB0_8:
	setp.eq.s32 	%p9, %r13, 0;
	@%p9 bra 	$L__BB0_13;
	setp.eq.s32 	%p10, %r13, 1;
	@%p10 bra 	$L__BB0_11;
	add.s32 	%r30, %r39, %r3;
	mul.wide.u32 	%rd34, %r30, 4;
	add.s64 	%rd35, %rd2, %rd34;
	ld.global.f32 	%f53, [%rd35];
	mad.lo.s32 	%r31, %r39, %r19, %r2;
	mul.wide.s32 	%rd36, %r31, 4;
	add.s64 	%rd37, %rd1, %rd36;
	ld.global.f32 	%f54, [%rd37];
	fma.rn.f32 	%f55, %f53, %f54, %f67;
	cvt.u64.u32 	%rd38, %r3;
	cvt.u64.u32 	%rd39, %r39;
	add.s64 	%rd40, %rd39, %rd38;
	shl.b64 	%rd41, %rd40, 2;
	add.s64 	%rd42, %rd2, %rd41;
	ld.global.f32 	%f56, [%rd42+4];
	mul.wide.s32 	%rd43, %r19, 4;
	add.s64 	%rd44, %rd37, %rd43;
	ld.global.f32 	%f57, [%rd44];
	fma.rn.f32 	%f67, %f56, %f57, %f55;
	add.s32 	%r39, %r39, 2;
$L__BB0_11:
	and.b32  	%r32, %r18, 1;
	setp.eq.b32 	%p11, %r32, 1;
	not.pred 	%p12, %p11;
	@%p12 bra 	$L__BB0_13;
	add.s32 	%r33, %r39, %r3;
	mul.wide.u32 	%rd45, %r33, 4;
	add.s64 	%rd46, %rd2, %rd45;
	ld.global.f32 	%f58, [%rd46];
	mad.lo.s32 	%r34, %r39, %r19, %r2;
	mul.wide.s32 	%rd47, %r34, 4;
	add.s64 	%rd48, %rd1, %rd47;
	ld.global.f32 	%f59, [%rd48];
	fma.rn.f32 	%f67, %f58, %f59, %f67;
$L__BB0_13:
	mad.lo.s32 	%r35, %r19, %r1, %r2;
	cvta.to.global.u64 	%rd49, %rd6;
	mul.wide.s32 	%rd50, %r35, 4;
	add.s64 	%rd51, %rd49, %rd50;
	st.global.f32 	[%rd51], %f67;
$L__BB0_14:
	ret;

}
	// .globl	_Z8MatMul3DPfS_S_iiii
.visible .entry _Z8MatMul3DPfS_S_iiii(
	.param .u64 .ptr .align 1 _Z8MatMul3DPfS_S_iiii_param_0,
	.param .u64 .ptr .align 1 _Z8MatMul3DPfS_S_iiii_param_1,
	.param .u64 .ptr .align 1 _Z8MatMul3DPfS_S_iiii_param_2,
	.param .u32 _Z8MatMul3DPfS_S_iiii_param_3,
	.param .u32 _Z8MatMul3DPfS_S_iiii_param_4,
	.param .u32 _Z8MatMul3DPfS_S_iiii_param_5,
	.param .u32 _Z8MatMul3DPfS_S_iiii_param_6
)
{
	.reg .pred 	%p<15>;
	.reg .b32 	%r<113>;
	.reg .b32 	%f<68>;
	.reg .b64 	%rd<62>;

	ld.param.u64 	%rd4, [_Z8MatMul3DPfS_S_iiii_param_0];
	ld.param.u64 	%rd5, [_Z8MatMul3DPfS_S_iiii_param_1];
	ld.param.u32 	%r50, [_Z8MatMul3DPfS_S_iiii_param_3];
	ld.param.u32 	%r47, [_Z8MatMul3DPfS_S_iiii_param_4];
	ld.param.u32 	%r51, [_Z8MatMul3DPfS_S_iiii_param_5];
	ld.param.u32 	%r49, [_Z8MatMul3DPfS_S_iiii_param_6];
	cvta.to.global.u64 	%rd1, %rd5;
	cvta.to.global.u64 	%rd2, %rd4;
	mov.u32 	%r52, %ctaid.x;
	mov.u32 	%r53, %ntid.x;
	mov.u32 	%r54, %tid.x;
	mad.lo.s32 	%r1, %r52, %r53, %r54;
	mov.u32 	%r55, %ctaid.y;
	mov.u32 	%r56, %ntid.y;
	mul.lo.s32 	%r2, %r55, %r56;
	mov.u32 	%r3, %tid.y;
	add.s32 	%r57, %r2, %r3;
	mov.u32 	%r58, %ctaid.z;
	mov.u32 	%r59, %ntid.z;
	mov.u32 	%r60, %tid.z;
	mad.lo.s32 	%r5, %r58, %r59, %r60;
	setp.ge.s32 	%p1, %r1, %r50;
	setp.ge.s32 	%p2, %r57, %r51;
	or.pred  	%p3, %p1, %p2;
	setp.ge.s32 	%p4, %r5, %r49;
	or.pred  	%p5, %p3, %p4;
	@%p5 bra 	$L__BB1_14;
	setp.lt.s32 	%p6, %r47, 1;
	mov.f32 	%f67, 0f00000000;
	@%p6 bra 	$L__BB1_13;
	mul.lo.s32 	%r62, %r47, %r1;
	mul.lo.s32 	%r6, %r62, %r51;
	add.s32 	%r7, %r6, %r57;
	setp.lt.u32 	%p7, %r47, 8;
	mov.f32 	%f67, 0f00000000;
	mov.b32 	%r111, 0;
	@%p7 bra 	$L__BB1_5;
	and.b32  	%r63, %r47, 2147483640;
	neg.s32 	%r109, %r63;
	add.s32 	%r64, %r3, %r51;
	add.s32 	%r65, %r64, %r2;
	mad.lo.s32 	%r108, %r49, %r65, %r5;
	mul.lo.s32 	%r66, %r49, %r51;
	shl.b32 	%r10, %r66, 3;
	shl.b32 	%r67, %r51, 1;
	add.s32 	%r68, %r57, %r67;
	mad.lo.s32 	%r107, %r49, %r68, %r5;
	mad.lo.s32 	%r69, %r51, 3, %r57;
	mad.lo.s32 	%r106, %r49, %r69, %r5;
	shl.b32 	%r70, %r51, 2;
	add.s32 	%r71, %r57, %r70;
	mad.lo.s32 	%r105, %r49, %r71, %r5;
	mad.lo.s32 	%r72, %r51, 5, %r57;
	mad.lo.s32 	%r104, %r49, %r72, %r5;
	mad.lo.s32 	%r73, %r51, 6, %r57;
	mad.lo.s32 	%r103, %r49, %r73, %r5;
	mad.lo.s32 	%r74, %r51, 7, %r57;
	mad.lo.s32 	%r102, %r49, %r74, %r5;
	mad.lo.s32 	%r101, %r49, %r57, %r5;
	add.s32 	%r75, %r3, %r6;
	add.s32 	%r100, %r75, %r2;
	mov.f32 	%f67, 0f00000000;
	mul.wide.s32 	%rd10, %r51, 4;
$L__BB1_4:
	.pragma "nounroll";
	and.b32  	%r111, %r47, 2147483640;
	mul.wide.s32 	%rd6, %r100, 4;
	add.s64 	%rd7, %rd2, %rd6;
	ld.global.f32 	%f17, [%rd7];
	mul.wide.s32 	%rd8, %r101, 4;
	add.s64 	%rd9, %rd1, %rd8;
	ld.global.f32 	%f18, [%rd9];
	fma.rn.f32 	%f19, %f17, %f18, %f67;
	add.s64 	%rd11, %rd7, %rd10;
	ld.global.f32 	%f20, [%rd11];
	mul.wide.s32 	%rd12, %r108, 4;
	add.s64 	%rd13, %rd1, %rd12;
	ld.global.f32 	%f21, [%rd13];
	fma.rn.f32 	%f22, %f20, %f21, %f19;
	add.s64 	%rd14, %rd11, %rd10;
	ld.global.f32 	%f23, [%rd14];
	mul.wide.s32 	%rd15, %r107, 4;
	add.s64 	%rd16, %rd1, %rd15;
	ld.global.f32 	%f24, [%rd16];
	fma.rn.f32 	%f25, %f23, %f24, %f22;
	add.s64 	%rd17, %rd14, %rd10;
	ld.global.f32 	%f26, [%rd17];
	mul.wide.s32 	%rd18, %r106, 4;
	add.s64 	%rd19, %rd1, %rd18;
	ld.global.f32 	%f27, [%rd19];
	fma.rn.f32 	%f28, %f26, %f27, %f25;
	add.s64 	%rd20, %rd17, %rd10;
	ld.global.f32 	%f29, [%rd20];
	mul.wide.s32 	%rd21, %r105, 4;
	add.s64 	%rd22, %rd1, %rd21;
	ld.global.f32 	%f30, [%rd22];
	fma.rn.f32 	%f31, %f29, %f30, %f28;
	add.s64 	%rd23, %rd20, %rd10;
	ld.global.f32 	%f32, [%rd23];
	mul.wide.s32 	%rd24, %r104, 4;
	add.s64 	%rd25, %rd1, %rd24;
	ld.global.f32 	%f33, [%rd25];
	fma.rn.f32 	%f34, %f32, %f33, %f31;
	add.s64 	%rd26, %rd23, %rd10;
	ld.global.f32 	%f35, [%rd26];
	mul.wide.s32 	%rd27, %r103, 4;
	add.s64 	%rd28, %rd1, %rd27;
	ld.global.f32 	%f36, [%rd28];
	fma.rn.f32 	%f37, %f35, %f36, %f34;
	add.s64 	%rd29, %rd26, %rd10;
	ld.global.f32 	%f38, [%rd29];
	mul.wide.s32 	%rd30, %r102, 4;
	add.s64 	%rd31, %rd1, %rd30;
	ld.global.f32 	%f39, [%rd31];
	fma.rn.f32 	%f67, %f38, %f39, %f37;
	add.s32 	%r109, %r109, 8;
	add.s32 	%r108, %r108, %r10;
	add.s32 	%r107, %r107, %r10;
	add.s32 	%r106, %r106, %r10;
	add.s32 	%r105, %r105, %r10;
	add.s32 	%r104, %r104, %r10;
	add.s32 	%r103, %r103, %r10;
	add.s32 	%r102, %r102, %r10;
	add.s32 	%r101, %r101, %r10;
	shl.b32 	%r76, %r51, 3;
	add.s32 	%r100, %r100, %r76;
	setp.ne.s32 	%p8, %r109, 0;
	@%p8 bra 	$L__BB1_4;
$L__BB1_5:
	and.b32  	%r41, %r47, 7;
	setp.eq.s32 	%p9, %r41, 0;
	@%p9 bra 	$L__BB1_13;
	and.b32  	%r42, %r47, 3;
	setp.lt.u32 	%p10, %r41, 4;
	@%p10 bra 	$L__BB1_8;
	mul.lo.s32 	%r77, %r111, %r51;
	add.s32 	%r78, %r7, %r77;
	mul.wide.s32 	%rd32, %r78, 4;
	add.s64 	%rd33, %rd2, %rd32;
	ld.global.f32 	%f41, [%rd33];
	add.s32 	%r79, %r77, %r57;
	mad.lo.s32 	%r80, %r79, %r49, %r5;
	mul.wide.s32 	%rd34, %r80, 4;
	add.s64 	%rd35, %rd1, %rd34;
	ld.global.f32 	%f42, [%rd35];
	fma.rn.f32 	%f43, %f41, %f42, %f67;
	mul.wide.s32 	%rd36, %r51, 4;
	add.s64 	%rd37, %rd33, %rd36;
	ld.global.f32 	%f44, [%rd37];
	add.s32 	%r81, %r79, %r51;
	mad.lo.s32 	%r82, %r81, %r49, %r5;
	mul.wide.s32 	%rd38, %r82, 4;
	add.s64 	%rd39, %rd1, %rd38;
	ld.global.f32 	%f45, [%rd39];
	fma.rn.f32 	%f46, %f44, %f45, %f43;
	add.s64 	%rd40, %rd37, %rd36;
	ld.global.f32 	%f47, [%rd40];
	add.s32 	%r83, %r81, %r51;
	mad.lo.s32 	%r84, %r83, %r49, %r5;
	mul.wide.s32 	%rd41, %r84, 4;
	add.s64 	%rd42, %rd1, %rd41;
	ld.global.f32 	%f48, [%rd42];
	fma.rn.f32 	%f49, %f47, %f48, %f46;
	add.s64 	%rd43, %rd40, %rd36;
	ld.global.f32 	%f50, [%rd43];
	add.s32 	%r85, %r83, %r51;
	mad.lo.s32 	%r86, %r85, %r49, %r5;
	mul.wide.s32 	%rd44, %r86, 4;
	add.s64 	%rd45, %rd1, %rd44;
	ld.global.f32 	%f51, [%rd45];
	fma.rn.f32 	%f67, %f50, %f51, %f49;
	add.s32 	%r111, %r111, 4;
$L__BB1_8:
	setp.eq.s32 	%p11, %r42, 0;
	@%p11 bra 	$L__BB1_13;
	setp.eq.s32 	%p12, %r42, 1;
	@%p12 bra 	$L__BB1_11;
	mul.lo.s32 	%r87, %r111, %r51;
	add.s32 	%r88, %r7, %r87;
	mul.wide.s32 	%rd46, %r88, 4;
	add.s64 	%rd47, %rd2, %rd46;
	ld.global.f32 	%f53, [%rd47];
	add.s32 	%r89, %r87, %r57;
	mad.lo.s32 	%r90, %r89, %r49, %r5;
	mul.wide.s32 	%rd48, %r90, 4;
	add.s64 	%rd49, %rd1, %rd48;
	ld.global.f32 	%f54, [%rd49];
	fma.rn.f32 	%f55, %f53, %f54, %f67;
	mul.wide.s32 	%rd50, %r51, 4;
	add.s64 	%rd51, %rd47, %rd50;
	ld.global.f32 	%f56, [%rd51];
	add.s32 	%r91, %r89, %r51;
	mad.lo.s32 	%r92, %r91, %r49, %r5;
	mul.wide.s32 	%rd52, %r92, 4;
	add.s64 	%rd53, %rd1, %rd52;
	ld.global.f32 	%f57, [%rd53];
	fma.rn.f32 	%f67, %f56, %f57, %f55;
	add.s32 	%r111, %r111, 2;
$L__BB1_11:
	and.b32  	%r93, %r47, 1;
	setp.eq.b32 	%p13, %r93, 1;
	not.pred 	%p14, %p13;
	@%p14 bra 	$L__BB1_13;
	mul.lo.s32 	%r94, %r111, %r51;
	add.s32 	%r95, %r7, %r94;
	mul.wide.s32 	%rd54, %r95, 4;
	add.s64 	%rd55, %rd2, %rd54;
	ld.global.f32 	%f58, [%rd55];
	add.s32 	%r96, %r94, %r57;
	mad.lo.s32 	%r97, %r96, %r49, %r5;
	mul.wide.s32 	%rd56, %r97, 4;
	add.s64 	%rd57, %rd1, %rd56;
	ld.global.f32 	%f59, [%rd57];
	fma.rn.f32 	%f67, %f58, %f59, %f67;
$L__BB1_13:
	ld.param.u64 	%rd61, [_Z8MatMul3DPfS_S_iiii_param_2];
	mad.lo.s32 	%r98, %r51, %r1, %r57;
	mad.lo.s32 	%r99, %r98, %r49, %r5;
	cvta.to.global.u64 	%rd58, %rd61;
	mul.wide.s32 	%rd59, %r99, 4;
	add.s64 	%rd60, %rd58, %rd59;
	st.global.f32 	[%rd60], %f67;
$L__BB1_14:
	ret;

}


// ===== COMPILED SASS (sm_100) =====

	.target	sm_100

	.elftype	@"ET_EXEC"


//--------------------- .note.nv.tkinfo           --------------------------
	.section	.note.nv.tkinfo,"",@"SHT_NOTE"
	.sectionflags	@"SHF_NOTE_NV_TKINFO"
	.tkinfo
        /*0018*/ 	.word	0x00000002
        /*0030*/ 	.string	""
        /*0030*/ 	.string	"ptxas"
        /*0030*/ 	.string	"Cuda compilation tools, release 13.0, V13.0.88"
        /*0030*/ 	.string	"Build cuda_13.0.r13.0/compiler.36424714_0"
        /*0030*/ 	.string	"-arch sm_100 -m 64 "



//--------------------- .note.nv.cuinfo           --------------------------
	.section	.note.nv.cuinfo,"",@"SHT_NOTE"
	.sectionflags	@"SHF_NOTE_NV_CUINFO"
        /*0018*/ 	.short	0x0002
        /*001a*/ 	.short	0x0064
        /*001c*/ 	.short	0x0082
	.zero		2


//--------------------- .nv.info                  --------------------------
	.section	.nv.info,"",@"SHT_CUDA_INFO"
	.align	4


	//----- nvinfo : EIATTR_REGCOUNT
	.align		4
        /*0000*/ 	.byte	0x04, 0x2f
        /*0002*/ 	.short	(.L_1 - .L_0)
	.align		4
.L_0:
        /*0004*/ 	.word	index@(_Z8MatMul2DPfS_S_iii)
        /*0008*/ 	.word	0x00000020


	//----- nvinfo : EIATTR_FRAME_SIZE
	.align		4
.L_1:
        /*000c*/ 	.byte	0x04, 0x11
        /*000e*/ 	.short	(.L_3 - .L_2)
	.align		4
.L_2:
        /*0010*/ 	.word	index@(_Z8MatMul2DPfS_S_iii)
        /*0014*/ 	.word	0x00000000


	//----- nvinfo : EIATTR_REGCOUNT
	.align		4
.L_3:
        /*0018*/ 	.byte	0x04, 0x2f
        /*001a*/ 	.short	(.L_5 - .L_4)
	.align		4
.L_4:
        /*001c*/ 	.word	index@(_Z8MatMul3DPfS_S_iiii)
        /*0020*/ 	.word	0x00000020


	//----- nvinfo : EIATTR_FRAME_SIZE
	.align		4
.L_5:
        /*0024*/ 	.byte	0x04, 0x11
        /*0026*/ 	.short	(.L_7 - .L_6)
	.align		4
.L_6:
        /*0028*/ 	.word	index@(_Z8MatMul3DPfS_S_iiii)
        /*002c*/ 	.word	0x00000000


	//----- nvinfo : EIATTR_MIN_STACK_SIZE
	.align		4
.L_7:
        /*0030*/ 	.byte	0x04, 0x12
        /*0032*/ 	.short	(.L_9 - .L_8)
	.align		4
.L_8:
        /*0034*/ 	.word	index@(_Z8MatMul3DPfS_S_iiii)
        /*0038*/ 	.word	0x00000000


	//----- nvinfo : EIATTR_MIN_STACK_SIZE
	.align		4
.L_9:
        /*003c*/ 	.byte	0x04, 0x12
        /*003e*/ 	.short	(.L_11 - .L_10)
	.align		4
.L_10:
        /*0040*/ 	.word	index@(_Z8MatMul2DPfS_S_iii)
        /*0044*/ 	.word	0x00000000
.L_11:


//--------------------- .nv.compat                --------------------------
	.section	.nv.compat,"",@"SHT_CUDA_COMPAT_INFO"
	.align	4
        /*0000*/ 	.byte	0x02, 0x09, 0x00, 0x00, 0x02, 0x02, 0x01, 0x00, 0x02, 0x05, 0x05, 0x00, 0x03, 0x07, 0x01, 0x01
        /*0010*/ 	.byte	0x02, 0x03, 0x00, 0x00, 0x02, 0x06, 0x01, 0x00, 0x04, 0x0b, 0x08, 0x00, 0x09, 0x00, 0x00, 0x00
        /*0020*/ 	.byte	0x00, 0x00, 0x00, 0x00


//--------------------- .nv.info._Z8MatMul3DPfS_S_iiii --------------------------
	.section	.nv.info._Z8MatMul3DPfS_S_iiii,"",@"SHT_CUDA_INFO"
	.sectionflags	@""
	.align	4


	//----- nvinfo : EIATTR_CUDA_API_VERSION
	.align		4
        /*0000*/ 	.byte	0x04, 0x37
        /*0002*/ 	.short	(.L_13 - .L_12)
.L_12:
        /*0004*/ 	.word	0x00000082


	//----- nvinfo : EIATTR_KPARAM_INFO
	.align		4
.L_13:
        /*0008*/ 	.byte	0x04, 0x17
        /*000a*/ 	.short	(.L_15 - .L_14)
.L_14:
        /*000c*/ 	.word	0x00000000
        /*0010*/ 	.short	0x0006
        /*0012*/ 	.short	0x0024
        /*0014*/ 	.byte	0x00, 0xf0, 0x11, 0x00


	//----- nvinfo : EIATTR_KPARAM_INFO
	.align		4
.L_15:
        /*0018*/ 	.byte	0x04, 0x17
        /*001a*/ 	.short	(.L_17 - .L_16)
.L_16:
        /*001c*/ 	.word	0x00000000
        /*0020*/ 	.short	0x0005
        /*0022*/ 	.short	0x0020
        /*0024*/ 	.byte	0x00, 0xf0, 0x11, 0x00


	//----- nvinfo : EIATTR_KPARAM_INFO
	.align		4
.L_17:
        /*0028*/ 	.byte	0x04, 0x17
        /*002a*/ 	.short	(.L_19 - .L_18)
.L_18:
        /*002c*/ 	.word	0x00000000
        /*0030*/ 	.short	0x0004
        /*0032*/ 	.short	0x001c
        /*0034*/ 	.byte	0x00, 0xf0, 0x11, 0x00


	//----- nvinfo : EIATTR_KPARAM_INFO
	.align		4
.L_19:
        /*0038*/ 	.byte	0x04, 0x17
        /*003a*/ 	.short	(.L_21 - .L_20)
.L_20:
        /*003c*/ 	.word	0x00000000
        /*0040*/ 	.short	0x0003
        /*0042*/ 	.short	0x0018
        /*0044*/ 	.byte	0x00, 0xf0, 0x11, 0x00


	//----- nvinfo : EIATTR_KPARAM_INFO
	.align		4
.L_21:
        /*0048*/ 	.byte	0x04, 0x17
        /*004a*/ 	.short	(.L_23 - .L_22)
.L_22:
        /*004c*/ 	.word	0x00000000
        /*0050*/ 	.short	0x0002
        /*0052*/ 	.short	0x0010
        /*0054*/ 	.byte	0x00, 0xf5, 0x21, 0x00


	//----- nvinfo : EIATTR_KPARAM_INFO
	.align		4
.L_23:
        /*0058*/ 	.byte	0x04, 0x17
        /*005a*/ 	.short	(.L_25 - .L_24)
.L_24:
        /*005c*/ 	.word	0x00000000
        /*0060*/ 	.short	0x0001
        /*0062*/ 	.short	0x0008
        /*0064*/ 	.byte	0x00, 0xf5, 0x21, 0x00


	//----- nvinfo : EIATTR_KPARAM_INFO
	.align		4
.L_25:
        /*0068*/ 	.byte	0x04, 0x17
        /*006a*/ 	.short	(.L_27 - .L_26)
.L_26:
        /*006c*/ 	.word	0x00000000
        /*0070*/ 	.short	0x0000
        /*0072*/ 	.short	0x0000
        /*0074*/ 	.byte	0x00, 0xf5, 0x21, 0x00


	//----- nvinfo : EIATTR_SPARSE_MMA_MASK
	.align		4
.L_27:
        /*0078*/ 	.byte	0x03, 0x50
        /*007a*/ 	.short	0x0000


	//----- nvinfo : EIATTR_MAXREG_COUNT
	.align		4
        /*007c*/ 	.byte	0x03, 0x1b
        /*007e*/ 	.short	0x00ff


	//----- nvinfo : EIATTR_MERCURY_ISA_VERSION
	.align		4
        /*0080*/ 	.byte	0x03, 0x5f
        /*0082*/ 	.short	0x0101


	//----- nvinfo : EIATTR_VRC_CTA_INIT_COUNT
	.align		4
        /*0084*/ 	.byte	0x02, 0x4a
	.zero		1
	.zero		1


	//----- nvinfo : EIATTR_EXIT_INSTR_OFFSETS
	.align		4
        /*0088*/ 	.byte	0x04, 0x1c
        /*008a*/ 	.short	(.L_29 - .L_28)


	//   ....[0]....
.L_28:
        /*008c*/ 	.word	0x00000130


	//   ....[1]....
        /*0090*/ 	.word	0x00000b50


	//----- nvinfo : EIATTR_CBANK_PARAM_SIZE
	.align		4
.L_29:
        /*0094*/ 	.byte	0x03, 0x19
        /*0096*/ 	.short	0x0028


	//----- nvinfo : EIATTR_PARAM_CBANK
	.align		4
        /*0098*/ 	.byte	0x04, 0x0a
        /*009a*/ 	.short	(.L_31 - .L_30)
	.align		4
.L_30:
        /*009c*/ 	.word	index@(.nv.constant0._Z8MatMul3DPfS_S_iiii)
        /*00a0*/ 	.short	0x0380
        /*00a2*/ 	.short	0x0028


	//----- nvinfo : EIATTR_SW_WAR
	.align		4
.L_31:
        /*00a4*/ 	.byte	0x04, 0x36
        /*00a6*/ 	.short	(.L_33 - .L_32)
.L_32:
        /*00a8*/ 	.word	0x00000008
.L_33:


//--------------------- .nv.info._Z8MatMul2DPfS_S_iii --------------------------
	.section	.nv.info._Z8MatMul2DPfS_S_iii,"",@"SHT_CUDA_INFO"
	.sectionflags	@""
	.align	4


	//----- nvinfo : EIATTR_CUDA_API_VERSION
	.align		4
        /*0000*/ 	.byte	0x04, 0x37
        /*0002*/ 	.short	(.L_35 - .L_34)
.L_34:
        /*0004*/ 	.word	0x00000082


	//----- nvinfo : EIATTR_KPARAM_INFO
	.align		4
.L_35:
        /*0008*/ 	.byte	0x04, 0x17
        /*000a*/ 	.short	(.L_37 - .L_36)
.L_36:
        /*000c*/ 	.word	0x00000000
        /*0010*/ 	.short	0x0005
        /*0012*/ 	.short	0x0020
        /*0014*/ 	.byte	0x00, 0xf0, 0x11, 0x00


	//----- nvinfo : EIATTR_KPARAM_INFO
	.align		4
.L_37:
        /*0018*/ 	.byte	0x04, 0x17
        /*001a*/ 	.short	(.L_39 - .L_38)
.L_38:
        /*001c*/ 	.word	0x00000000
        /*0020*/ 	.short	0x0004
        /*0022*/ 	.short	0x001c
        /*0024*/ 	.byte	0x00, 0xf0, 0x11, 0x00


	//----- nvinfo : EIATTR_KPARAM_INFO
	.align		4
.L_39:
        /*0028*/ 	.byte	0x04, 0x17
        /*002a*/ 	.short	(.L_41 - .L_40)
.L_40:
        /*002c*/ 	.word	0x00000000
        /*0030*/ 	.short	0x0003
        /*0032*/ 	.short	0x0018
        /*0034*/ 	.byte	0x00, 0xf0, 0x11, 0x00


	//----- nvinfo : EIATTR_KPARAM_INFO
	.align		4
.L_41:
        /*0038*/ 	.byte	0x04, 0x17
        /*003a*/ 	.short	(.L_43 - .L_42)
.L_42:
        /*003c*/ 	.word	0x00000000
        /*0040*/ 	.short	0x0002
        /*0042*/ 	.short	0x0010
        /*0044*/ 	.byte	0x00, 0xf5, 0x21, 0x00


	//----- nvinfo : EIATTR_KPARAM_INFO
	.align		4
.L_43:
        /*0048*/ 	.byte	0x04, 0x17
        /*004a*/ 	.short	(.L_45 - .L_44)
.L_44:
        /*004c*/ 	.word	0x00000000
        /*0050*/ 	.short	0x0001
        /*0052*/ 	.short	0x0008
        /*0054*/ 	.byte	0x00, 0xf5, 0x21, 0x00


	//----- nvinfo : EIATTR_KPARAM_INFO
	.align		4
.L_45:
        /*0058*/ 	.byte	0x04, 0x17
        /*005a*/ 	.short	(.L_47 - .L_46)
.L_46:
        /*005c*/ 	.word	0x00000000
        /*0060*/ 	.short	0x0000
        /*0062*/ 	.short	0x0000
        /*0064*/ 	.byte	0x00, 0xf5, 0x21, 0x00


	//----- nvinfo : EIATTR_SPARSE_MMA_MASK
	.align		4
.L_47:
        /*0068*/ 	.byte	0x03, 0x50
        /*006a*/ 	.short	0x0000


	//----- nvinfo : EIATTR_MAXREG_COUNT
	.align		4
        /*006c*/ 	.byte	0x03, 0x1b
        /*006e*/ 	.short	0x00ff


	//----- nvinfo : EIATTR_MERCURY_ISA_VERSION
	.align		4
        /*0070*/ 	.byte	0x03, 0x5f
        /*0072*/ 	.short	0x0101


	//----- nvinfo : EIATTR_VRC_CTA_INIT_COUNT
	.align		4
        /*0074*/ 	.byte	0x02, 0x4a
	.zero		1
	.zero		1


	//----- nvinfo : EIATTR_EXIT_INSTR_OFFSETS
	.align		4
        /*0078*/ 	.byte	0x04, 0x1c
        /*007a*/ 	.short	(.L_49 - .L_48)


	//   ....[0]....
.L_48:
        /*007c*/ 	.word	0x000000d0


	//   ....[1]....
        /*0080*/ 	.word	0x000008f0


	//----- nvinfo : EIATTR_CBANK_PARAM_SIZE
	.align		4
.L_49:
        /*0084*/ 	.byte	0x03, 0x19
        /*0086*/ 	.short	0x0024


	//----- nvinfo : EIATTR_PARAM_CBANK
	.align		4
        /*0088*/ 	.byte	0x04, 0x0a
        /*008a*/ 	.short	(.L_51 - .L_50)
	.align		4
.L_50:
        /*008c*/ 	.word	index@(.nv.constant0._Z8MatMul2DPfS_S_iii)
        /*0090*/ 	.short	0x0380
        /*0092*/ 	.short	0x0024


	//----- nvinfo : EIATTR_SW_WAR
	.align		4
.L_51:
        /*0094*/ 	.byte	0x04, 0x36
        /*0096*/ 	.short	(.L_53 - .L_52)
.L_52:
        /*0098*/ 	.word	0x00000008
.L_53:


//--------------------- .nv.callgraph             --------------------------
	.section	.nv.callgraph,"",@"SHT_CUDA_CALLGRAPH"
	.align	4
	.sectionentsize	8
	.align		4
        /*0000*/ 	.word	0x00000000
	.align		4
        /*0004*/ 	.word	0xffffffff
	.align		4
        /*0008*/ 	.word	0x00000000
	.align		4
        /*000c*/ 	.word	0xfffffffe
	.align		4
        /*0010*/ 	.word	0x00000000
	.align		4
        /*0014*/ 	.word	0xfffffffd
	.align		4
        /*0018*/ 	.word	0x00000000
	.align		4
        /*001c*/ 	.word	0xfffffffc


//--------------------- .text._Z8MatMul3DPfS_S_iiii --------------------------
	.section	.text._Z8MatMul3DPfS_S_iiii,"ax",@progbits
	.align	128
        .global         _Z8MatMul3DPfS_S_iiii
        .type           _Z8MatMul3DPfS_S_iiii,@function
        .size           _Z8MatMul3DPfS_S_iiii,(.L_x_10 - _Z8MatMul3DPfS_S_iiii)
        .other          _Z8MatMul3DPfS_S_iiii,@"STO_CUDA_ENTRY STV_DEFAULT"
_Z8MatMul3DPfS_S_iiii:
.text._Z8MatMul3DPfS_S_iiii:
[----:B------:R-:W-:Y:S01]  /*0000*/  LDC R1, c[0x0][0x37c] ;  /* 0x0000df00ff017b82 */ /* 0x000fe20000000800 */
[----:B------:R-:W0:Y:S07]  /*0010*/  S2R R15, SR_TID.Y ;  /* 0x00000000000f7919 */ /* 0x000e2e0000002200 */
[----:B------:R-:W1:Y:S01]  /*0020*/  S2UR UR4, SR_CTAID.Y ;  /* 0x00000000000479c3 */ /* 0x000e620000002600 */
[----:B------:R-:W2:Y:S01]  /*0030*/  LDCU UR8, c[0x0][0x398] ;  /* 0x00007300ff0877ac */ /* 0x000ea20008000800 */
[----:B------:R-:W3:Y:S01]  /*0040*/  S2R R5, SR_TID.X ;  /* 0x0000000000057919 */ /* 0x000ee20000002100 */
[----:B------:R-:W4:Y:S05]  /*0050*/  S2R R7, SR_TID.Z ;  /* 0x0000000000077919 */ /* 0x000f2a0000002300 */
[----:B------:R-:W3:Y:S01]  /*0060*/  LDC R0, c[0x0][0x360] ;  /* 0x0000d800ff007b82 */ /* 0x000ee20000000800 */
[----:B------:R-:W1:Y:S07]  /*0070*/  LDCU UR5, c[0x0][0x364] ;  /* 0x00006c80ff0577ac */ /* 0x000e6e0008000800 */
[----:B------:R-:W3:Y:S08]  /*0080*/  S2UR UR6, SR_CTAID.X ;  /* 0x00000000000679c3 */ /* 0x000ef00000002500 */
[----:B------:R-:W5:Y:S01]  /*0090*/  LDC.64 R12, c[0x0][0x3a0] ;  /* 0x0000e800ff0c7b82 */ /* 0x000f620000000a00 */
[----:B-1----:R-:W-:-:S07]  /*00a0*/  UIMAD UR4, UR4, UR5, URZ ;  /* 0x00000005040472a4 */ /* 0x002fce000f8e02ff */
[----:B------:R-:W4:Y:S01]  /*00b0*/  S2UR UR7, SR_CTAID.Z ;  /* 0x00000000000779c3 */ /* 0x000f220000002700 */
[----:B0-----:R-:W-:-:S07]  /*00c0*/  IADD3 R3, PT, PT, R15, UR4, RZ ;  /* 0x000000040f037c10 */ /* 0x001fce000fffe0ff */
[----:B------:R-:W4:Y:S01]  /*00d0*/  LDC R2, c[0x0][0x368] ;  /* 0x0000da00ff027b82 */ /* 0x000f220000000800 */
[----:B---3--:R-:W-:Y:S01]  /*00e0*/  IMAD R0, R0, UR6, R5 ;  /* 0x0000000600007c24 */ /* 0x008fe2000f8e0205 */
[----:B-----5:R-:W-:-:S04]  /*00f0*/  ISETP.GE.AND P0, PT, R3, R12, PT ;  /* 0x0000000c0300720c */ /* 0x020fc80003f06270 */
[----:B--2---:R-:W-:Y:S01]  /*0100*/  ISETP.GE.OR P0, PT, R0, UR8, P0 ;  /* 0x0000000800007c0c */ /* 0x004fe20008706670 */
[----:B----4-:R-:W-:-:S05]  /*0110*/  IMAD R2, R2, UR7, R7 ;  /* 0x0000000702027c24 */ /* 0x010fca000f8e0207 */
[----:B------:R-:W-:-:S13]  /*0120*/  ISETP.GE.OR P0, PT, R2, R13, P0 ;  /* 0x0000000d0200720c */ /* 0x000fda0000706670 */
[----:B------:R-:W-:Y:S05]  /*0130*/  @P0 EXIT ;  /* 0x000000000000094d */ /* 0x000fea0003800000 */
[----:B------:R-:W0:Y:S01]  /*0140*/  LDC R5, c[0x0][0x39c] ;  /* 0x0000e700ff057b82 */ /* 0x000e220000000800 */
[----:B------:R-:W1:Y:S01]  /*0150*/  LDCU.64 UR6, c[0x0][0x358] ;  /* 0x00006b00ff0677ac */ /* 0x000e620008000a00 */
[----:B------:R-:W-:Y:S01]  /*0160*/  HFMA2 R11, -RZ, RZ, 0, 0 ;  /* 0x00000000ff0b7431 */ /* 0x000fe200000001ff */
[----:B0-----:R-:W-:-:S13]  /*0170*/  ISETP.GE.AND P0, PT, R5, 0x1, PT ;  /* 0x000000010500780c */ /* 0x001fda0003f06270 */
[----:B-1----:R-:W-:Y:S05]  /*0180*/  @!P0 BRA `(.L_x_0) ;  /* 0x00000008005c8947 */ /* 0x002fea0003800000 */
[----:B------:R-:W-:Y:S01]  /*0190*/  ISETP.GE.U32.AND P0, PT, R5, 0x8, PT ;  /* 0x000000080500780c */ /* 0x000fe20003f06070 */
[----:B------:R-:W-:Y:S01]  /*01a0*/  IMAD R9, R0, R5, RZ ;  /* 0x0000000500097224 */ /* 0x000fe200078e02ff */
[----:B------:R-:W-:Y:S02]  /*01b0*/  MOV R11, RZ ;  /* 0x000000ff000b7202 */ /* 0x000fe40000000f00 */
[----:B------:R-:W-:Y:S01]  /*01c0*/  MOV R6, RZ ;  /* 0x000000ff00067202 */ /* 0x000fe20000000f00 */
[----:B------:R-:W-:-:S08]  /*01d0*/  IMAD R7, R9, R12, R3 ;  /* 0x0000000c09077224 */ /* 0x000fd000078e0203 */
[----:B------:R-:W-:Y:S05]  /*01e0*/  @!P0 BRA `(.L_x_1) ;  /* 0x00000004002c8947 */ /* 0x000fea0003800000 */
[--C-:B------:R-:W-:Y:S01]  /*01f0*/  IMAD R25, R9, R12, R15.reuse ;  /* 0x0000000c09197224 */ /* 0x100fe200078e020f */
[C---:B------:R-:W-:Y:S01]  /*0200*/  IADD3 R10, PT, PT, R12.reuse, UR4, R15 ;  /* 0x000000040c0a7c10 */ /* 0x040fe2000fffe00f */
[C-C-:B------:R-:W-:Y:S01]  /*0210*/  IMAD R20, R12.reuse, 0x3, R3.reuse ;  /* 0x000000030c147824 */ /* 0x140fe200078e0203 */
[CC--:B------:R-:W-:Y:S01]  /*0220*/  LEA R4, R12.reuse, R3.reuse, 0x1 ;  /* 0x000000030c047211 */ /* 0x0c0fe200078e08ff */
[C-C-:B------:R-:W-:Y:S01]  /*0230*/  IMAD R22, R12.reuse, 0x5, R3.reuse ;  /* 0x000000050c167824 */ /* 0x140fe200078e0203 */
[C---:B------:R-:W-:Y:S01]  /*0240*/  LEA R21, R12.reuse, R3, 0x2 ;  /* 0x000000030c157211 */ /* 0x040fe200078e10ff */
[C-C-:B------:R-:W-:Y:S01]  /*0250*/  IMAD R8, R12.reuse, 0x6, R3.reuse ;  /* 0x000000060c087824 */ /* 0x140fe200078e0203 */
[----:B------:R-:W-:Y:S01]  /*0260*/  LOP3.LUT R6, R5, 0x7ffffff8, RZ, 0xc0, !PT ;  /* 0x7ffffff805067812 */ /* 0x000fe200078ec0ff */
[C---:B------:R-:W-:Y:S01]  /*0270*/  IMAD R24, R12.reuse, 0x7, R3 ;  /* 0x000000070c187824 */ /* 0x040fe200078e0203 */
[----:B------:R-:W-:Y:S01]  /*0280*/  MOV R11, RZ ;  /* 0x000000ff000b7202 */ /* 0x000fe20000000f00 */
[-C--:B------:R-:W-:Y:S01]  /*0290*/  IMAD R9, R12, R13.reuse, RZ ;  /* 0x0000000d0c097224 */ /* 0x080fe200078e02ff */
[----:B------:R-:W-:Y:S01]  /*02a0*/  IADD3 R25, PT, PT, R25, UR4, RZ ;  /* 0x0000000419197c10 */ /* 0x000fe2000fffe0ff */
[-CC-:B------:R-:W-:Y:S01]  /*02b0*/  IMAD R23, R3, R13.reuse, R2.reuse ;  /* 0x0000000d03177224 */ /* 0x180fe200078e0202 */
[----:B------:R-:W-:Y:S01]  /*02c0*/  IADD3 R26, PT, PT, -R6, RZ, RZ ;  /* 0x000000ff061a7210 */ /* 0x000fe20007ffe1ff */
[----:B------:R-:W-:-:S02]  /*02d0*/  IMAD R10, R10, R13, R2 ;  /* 0x0000000d0a0a7224 */ /* 0x000fc400078e0202 */
[-CC-:B------:R-:W-:Y:S02]  /*02e0*/  IMAD R4, R4, R13.reuse, R2.reuse ;  /* 0x0000000d04047224 */ /* 0x180fe400078e0202 */
[-CC-:B------:R-:W-:Y:S02]  /*02f0*/  IMAD R20, R20, R13.reuse, R2.reuse ;  /* 0x0000000d14147224 */ /* 0x180fe400078e0202 */
[-CC-:B------:R-:W-:Y:S02]  /*0300*/  IMAD R21, R21, R13.reuse, R2.reuse ;  /* 0x0000000d15157224 */ /* 0x180fe400078e0202 */
[-CC-:B------:R-:W-:Y:S02]  /*0310*/  IMAD R22, R22, R13.reuse, R2.reuse ;  /* 0x0000000d16167224 */ /* 0x180fe400078e0202 */
[-CC-:B------:R-:W-:Y:S02]  /*0320*/  IMAD R8, R8, R13.reuse, R2.reuse ;  /* 0x0000000d08087224 */ /* 0x180fe400078e0202 */
[----:B------:R-:W-:-:S07]  /*0330*/  IMAD R24, R24, R13, R2 ;  /* 0x0000000d18187224 */ /* 0x000fce00078e0202 */
.L_x_2:
[----:B------:R-:W0:Y:S08]  /*0340*/  LDC.64 R14, c[0x0][0x388] ;  /* 0x0000e200ff0e7b82 */ /* 0x000e300000000a00 */
[----:B------:R-:W1:Y:S01]  /*0350*/  LDC.64 R28, c[0x0][0x380] ;  /* 0x0000e000ff1c7b82 */ /* 0x000e620000000a00 */
[----:B0-----:R-:W-:-:S06]  /*0360*/  IMAD.WIDE R18, R23, 0x4, R14 ;  /* 0x0000000417127825 */ /* 0x001fcc00078e020e */
[----:B------:R-:W2:Y:S01]  /*0370*/  LDG.E R18, desc[UR6][R18.64] ;  /* 0x0000000612127981 */ /* 0x000ea2000c1e1900 */
[----:B-1----:R-:W-:-:S05]  /*0380*/  IMAD.WIDE R28, R25, 0x4, R28 ;  /* 0x00000004191c7825 */ /* 0x002fca00078e021c */
[----:B------:R0:W2:Y:S02]  /*0390*/  LDG.E R16, desc[UR6][R28.64] ;  /* 0x000000061c107981 */ /* 0x0000a4000c1e1900 */
[----:B0-----:R-:W-:-:S05]  /*03a0*/  IMAD.WIDE R28, R12, 0x4, R28 ;  /* 0x000000040c1c7825 */ /* 0x001fca00078e021c */
[----:B------:R-:W3:Y:S01]  /*03b0*/  LDG.E R27, desc[UR6][R28.64] ;  /* 0x000000061c1b7981 */ /* 0x000ee2000c1e1900 */
[----:B--2---:R-:W-:Y:S01]  /*03c0*/  FFMA R11, R16, R18, R11 ;  /* 0x00000012100b7223 */ /* 0x004fe2000000000b */
[----:B------:R-:W-:-:S06]  /*03d0*/  IMAD.WIDE R16, R10, 0x4, R14 ;  /* 0x000000040a107825 */ /* 0x000fcc00078e020e */
[----:B------:R-:W3:Y:S01]  /*03e0*/  LDG.E R16, desc[UR6][R16.64] ;  /* 0x0000000610107981 */ /* 0x000ee2000c1e1900 */
[----:B------:R-:W-:-:S04]  /*03f0*/  IMAD.WIDE R18, R12, 0x4, R28 ;  /* 0x000000040c127825 */ /* 0x000fc800078e021c */
[----:B---3--:R-:W-:Y:S01]  /*0400*/  FFMA R11, R27, R16, R11 ;  /* 0x000000101b0b7223 */ /* 0x008fe2000000000b */
[----:B------:R-:W-:Y:S01]  /*0410*/  IMAD.WIDE R16, R4, 0x4, R14 ;  /* 0x0000000404107825 */ /* 0x000fe200078e020e */
[----:B------:R0:W2:Y:S05]  /*0420*/  LDG.E R27, desc[UR6][R18.64] ;  /* 0x00000006121b7981 */ /* 0x0000aa000c1e1900 */
[----:B------:R-:W2:Y:S01]  /*0430*/  LDG.E R16, desc[UR6][R16.64] ;  /* 0x0000000610107981 */ /* 0x000ea2000c1e1900 */
[----:B------:R-:W-:-:S04]  /*0440*/  IMAD.WIDE R28, R12, 0x4, R18 ;  /* 0x000000040c1c7825 */ /* 0x000fc800078e0212 */
[----:B0-----:R-:W-:-:S06]  /*0450*/  IMAD.WIDE R18, R20, 0x4, R14 ;  /* 0x0000000414127825 */ /* 0x001fcc00078e020e */
[----:B------:R-:W3:Y:S01]  /*0460*/  LDG.E R18, desc[UR6][R18.64] ;  /* 0x0000000612127981 */ /* 0x000ee2000c1e1900 */
[----:B--2---:R-:W-:-:S03]  /*0470*/  FFMA R11, R27, R16, R11 ;  /* 0x000000101b0b7223 */ /* 0x004fc6000000000b */
[----:B------:R0:W3:Y:S01]  /*0480*/  LDG.E R27, desc[UR6][R28.64] ;  /* 0x000000061c1b7981 */ /* 0x0000e2000c1e1900 */
[----:B------:R-:W-:-:S04]  /*0490*/  IMAD.WIDE R16, R12, 0x4, R28 ;  /* 0x000000040c107825 */ /* 0x000fc800078e021c */
[----:B0-----:R-:W-:-:S06]  /*04a0*/  IMAD.WIDE R28, R21, 0x4, R14 ;  /* 0x00000004151c7825 */ /* 0x001fcc00078e020e */
[----:B------:R-:W2:Y:S01]  /*04b0*/  LDG.E R28, desc[UR6][R28.64] ;  /* 0x000000061c1c7981 */ /* 0x000ea2000c1e1900 */
[----:B---3--:R-:W-:-:S03]  /*04c0*/  FFMA R11, R27, R18, R11 ;  /* 0x000000121b0b7223 */ /* 0x008fc6000000000b */
[----:B------:R0:W2:Y:S01]  /*04d0*/  LDG.E R27, desc[UR6][R16.64] ;  /* 0x00000006101b7981 */ /* 0x0000a2000c1e1900 */
[----:B------:R-:W-:-:S06]  /*04e0*/  IMAD.WIDE R18, R22, 0x4, R14 ;  /* 0x0000000416127825 */ /* 0x000fcc00078e020e */
[----:B------:R-:W3:Y:S01]  /*04f0*/  LDG.E R18, desc[UR6][R18.64] ;  /* 0x0000000612127981 */ /* 0x000ee2000c1e1900 */
[----:B0-----:R-:W-:-:S04]  /*0500*/  IMAD.WIDE R16, R12, 0x4, R16 ;  /* 0x000000040c107825 */ /* 0x001fc800078e0210 */
[----:B--2---:R-:W-:Y:S02]  /*0510*/  FFMA R11, R27, R28, R11 ;  /* 0x0000001c1b0b7223 */ /* 0x004fe4000000000b */
[----:B------:R0:W3:Y:S02]  /*0520*/  LDG.E R27, desc[UR6][R16.64] ;  /* 0x00000006101b7981 */ /* 0x0000e4000c1e1900 */
[----:B0-----:R-:W-:-:S04]  /*0530*/  IMAD.WIDE R16, R12, 0x4, R16 ;  /* 0x000000040c107825 */ /* 0x001fc800078e0210 */
[----:B------:R-:W-:-:S06]  /*0540*/  IMAD.WIDE R28, R12, 0x4, R16 ;  /* 0x000000040c1c7825 */ /* 0x000fcc00078e0210 */
[----:B------:R-:W2:Y:S01]  /*0550*/  LDG.E R28, desc[UR6][R28.64] ;  /* 0x000000061c1c7981 */ /* 0x000ea2000c1e1900 */
[----:B---3--:R-:W-:Y:S01]  /*0560*/  FFMA R11, R27, R18, R11 ;  /* 0x000000121b0b7223 */ /* 0x008fe2000000000b */
[----:B------:R-:W-:-:S04]  /*0570*/  IMAD.WIDE R18, R8, 0x4, R14 ;  /* 0x0000000408127825 */ /* 0x000fc800078e020e */
[----:B------:R-:W-:Y:S01]  /*0580*/  IMAD.WIDE R14, R24, 0x4, R14 ;  /* 0x00000004180e7825 */ /* 0x000fe200078e020e */
[----:B------:R-:W3:Y:S05]  /*0590*/  LDG.E R27, desc[UR6][R18.64] ;  /* 0x00000006121b7981 */ /* 0x000eea000c1e1900 */
[----:B------:R-:W2:Y:S04]  /*05a0*/  LDG.E R14, desc[UR6][R14.64] ;  /* 0x000000060e0e7981 */ /* 0x000ea8000c1e1900 */
[----:B------:R-:W3:Y:S01]  /*05b0*/  LDG.E R18, desc[UR6][R16.64] ;  /* 0x0000000610127981 */ /* 0x000ee2000c1e1900 */
[----:B------:R-:W-:-:S04]  /*05c0*/  IADD3 R26, PT, PT, R26, 0x8, RZ ;  /* 0x000000081a1a7810 */ /* 0x000fc80007ffe0ff */
[----:B------:R-:W-:Y:S02]  /*05d0*/  ISETP.NE.AND P0, PT, R26, RZ, PT ;  /* 0x000000ff1a00720c */ /* 0x000fe40003f05270 */
[C---:B------:R-:W-:Y:S02]  /*05e0*/  LEA R10, R9.reuse, R10, 0x3 ;  /* 0x0000000a090a7211 */ /* 0x040fe400078e18ff */
[C---:B------:R-:W-:Y:S02]  /*05f0*/  LEA R4, R9.reuse, R4, 0x3 ;  /* 0x0000000409047211 */ /* 0x040fe400078e18ff */
[C---:B------:R-:W-:Y:S02]  /*0600*/  LEA R20, R9.reuse, R20, 0x3 ;  /* 0x0000001409147211 */ /* 0x040fe400078e18ff */
[C---:B------:R-:W-:Y:S02]  /*0610*/  LEA R21, R9.reuse, R21, 0x3 ;  /* 0x0000001509157211 */ /* 0x040fe400078e18ff */
[----:B------:R-:W-:-:S02]  /*0620*/  LEA R22, R9, R22, 0x3 ;  /* 0x0000001609167211 */ /* 0x000fc400078e18ff */
[C---:B------:R-:W-:Y:S02]  /*0630*/  LEA R23, R9.reuse, R23, 0x3 ;  /* 0x0000001709177211 */ /* 0x040fe400078e18ff */
[C---:B------:R-:W-:Y:S02]  /*0640*/  LEA R8, R9.reuse, R8, 0x3 ;  /* 0x0000000809087211 */ /* 0x040fe400078e18ff */
[----:B------:R-:W-:Y:S02]  /*0650*/  LEA R24, R9, R24, 0x3 ;  /* 0x0000001809187211 */ /* 0x000fe400078e18ff */
[----:B------:R-:W-:Y:S01]  /*0660*/  LEA R25, R12, R25, 0x3 ;  /* 0x000000190c197211 */ /* 0x000fe200078e18ff */
[----:B---3--:R-:W-:-:S04]  /*0670*/  FFMA R11, R18, R27, R11 ;  /* 0x0000001b120b7223 */ /* 0x008fc8000000000b */
[----:B--2---:R-:W-:Y:S01]  /*0680*/  FFMA R11, R28, R14, R11 ;  /* 0x0000000e1c0b7223 */ /* 0x004fe2000000000b */
[----:B------:R-:W-:Y:S06]  /*0690*/  @P0 BRA `(.L_x_2) ;  /* 0xfffffffc00280947 */ /* 0x000fec000383ffff */
.L_x_1:
[----:B------:R-:W-:-:S13]  /*06a0*/  LOP3.LUT P0, R4, R5, 0x7, RZ, 0xc0, !PT ;  /* 0x0000000705047812 */ /* 0x000fda000780c0ff */
[----:B------:R-:W-:Y:S05]  /*06b0*/  @!P0 BRA `(.L_x_0) ;  /* 0x0000000400108947 */ /* 0x000fea0003800000 */
[----:B------:R-:W-:Y:S02]  /*06c0*/  ISETP.GE.U32.AND P0, PT, R4, 0x4, PT ;  /* 0x000000040400780c */ /* 0x000fe40003f06070 */
[----:B------:R-:W-:-:S04]  /*06d0*/  LOP3.LUT R10, R5, 0x3, RZ, 0xc0, !PT ;  /* 0x00000003050a7812 */ /* 0x000fc800078ec0ff */
[----:B------:R-:W-:-:S07]  /*06e0*/  ISETP.NE.AND P1, PT, R10, RZ, PT ;  /* 0x000000ff0a00720c */ /* 0x000fce0003f25270 */
[----:B------:R-:W-:Y:S06]  /*06f0*/  @!P0 BRA `(.L_x_3) ;  /* 0x0000000000808947 */ /* 0x000fec0003800000 */
[----:B------:R-:W0:Y:S01]  /*0700*/  LDC.64 R22, c[0x0][0x380] ;  /* 0x0000e000ff167b82 */ /* 0x000e220000000a00 */
[CC--:B------:R-:W-:Y:S02]  /*0710*/  IMAD R15, R6.reuse, R12.reuse, R7 ;  /* 0x0000000c060f7224 */ /* 0x0c0fe400078e0207 */
[----:B------:R-:W-:-:S04]  /*0720*/  IMAD R17, R6, R12, R3 ;  /* 0x0000000c06117224 */ /* 0x000fc800078e0203 */
[----:B------:R-:W-:Y:S01]  /*0730*/  IMAD R25, R17, R13, R2 ;  /* 0x0000000d11197224 */ /* 0x000fe200078e0202 */
[----:B------:R-:W1:Y:S01]  /*0740*/  LDC.64 R8, c[0x0][0x388] ;  /* 0x0000e200ff087b82 */ /* 0x000e620000000a00 */
[----:B0-----:R-:W-:Y:S01]  /*0750*/  IMAD.WIDE R22, R15, 0x4, R22 ;  /* 0x000000040f167825 */ /* 0x001fe200078e0216 */
[----:B------:R-:W-:-:S04]  /*0760*/  IADD3 R15, PT, PT, R17, R12, RZ ;  /* 0x0000000c110f7210 */ /* 0x000fc80007ffe0ff */
[-C--:B------:R-:W-:Y:S01]  /*0770*/  IADD3 R21, PT, PT, R15, R12.reuse, RZ ;  /* 0x0000000c0f157210 */ /* 0x080fe20007ffe0ff */
[----:B------:R-:W-:Y:S01]  /*0780*/  IMAD.WIDE R16, R12, 0x4, R22 ;  /* 0x000000040c107825 */ /* 0x000fe200078e0216 */
[----:B------:R0:W2:Y:S03]  /*0790*/  LDG.E R4, desc[UR6][R22.64] ;  /* 0x0000000616047981 */ /* 0x0000a6000c1e1900 */
[----:B-1----:R-:W-:Y:S01]  /*07a0*/  IMAD.WIDE R24, R25, 0x4, R8 ;  /* 0x0000000419187825 */ /* 0x002fe200078e0208 */
[----:B------:R-:W-:-:S03]  /*07b0*/  IADD3 R14, PT, PT, R21, R12, RZ ;  /* 0x0000000c150e7210 */ /* 0x000fc60007ffe0ff */
[-CC-:B------:R-:W-:Y:S02]  /*07c0*/  IMAD R19, R15, R13.reuse, R2.reuse ;  /* 0x0000000d0f137224 */ /* 0x180fe400078e0202 */
[----:B------:R-:W-:Y:S01]  /*07d0*/  IMAD R15, R21, R13, R2 ;  /* 0x0000000d150f7224 */ /* 0x000fe200078e0202 */
[----:B------:R-:W2:Y:S01]  /*07e0*/  LDG.E R24, desc[UR6][R24.64] ;  /* 0x0000000618187981 */ /* 0x000ea2000c1e1900 */
[----:B------:R-:W-:-:S04]  /*07f0*/  IMAD.WIDE R18, R19, 0x4, R8 ;  /* 0x0000000413127825 */ /* 0x000fc800078e0208 */
[----:B------:R-:W-:Y:S02]  /*0800*/  IMAD.WIDE R20, R12, 0x4, R16 ;  /* 0x000000040c147825 */ /* 0x000fe400078e0210 */
[----:B------:R-:W3:Y:S02]  /*0810*/  LDG.E R16, desc[UR6][R16.64] ;  /* 0x0000000610107981 */ /* 0x000ee4000c1e1900 */
[----:B------:R-:W-:Y:S02]  /*0820*/  IMAD R27, R14, R13, R2 ;  /* 0x0000000d0e1b7224 */ /* 0x000fe400078e0202 */
[----:B------:R-:W-:Y:S01]  /*0830*/  IMAD.WIDE R14, R15, 0x4, R8 ;  /* 0x000000040f0e7825 */ /* 0x000fe200078e0208 */
[----:B------:R-:W3:Y:S03]  /*0840*/  LDG.E R19, desc[UR6][R18.64] ;  /* 0x0000000612137981 */ /* 0x000ee6000c1e1900 */
[----:B0-----:R-:W-:Y:S01]  /*0850*/  IMAD.WIDE R22, R12, 0x4, R20 ;  /* 0x000000040c167825 */ /* 0x001fe200078e0214 */
[----:B------:R-:W4:Y:S03]  /*0860*/  LDG.E R26, desc[UR6][R20.64] ;  /* 0x00000006141a7981 */ /* 0x000f26000c1e1900 */
[----:B------:R-:W-:Y:S01]  /*0870*/  IMAD.WIDE R8, R27, 0x4, R8 ;  /* 0x000000041b087825 */ /* 0x000fe200078e0208 */
[----:B------:R-:W4:Y:S04]  /*0880*/  LDG.E R14, desc[UR6][R14.64] ;  /* 0x000000060e0e7981 */ /* 0x000f28000c1e1900 */
[----:B------:R-:W5:Y:S04]  /*0890*/  LDG.E R22, desc[UR6][R22.64] ;  /* 0x0000000616167981 */ /* 0x000f68000c1e1900 */
[----:B------:R-:W5:Y:S01]  /*08a0*/  LDG.E R8, desc[UR6][R8.64] ;  /* 0x0000000608087981 */ /* 0x000f62000c1e1900 */
[----:B------:R-:W-:Y:S01]  /*08b0*/  IADD3 R6, PT, PT, R6, 0x4, RZ ;  /* 0x0000000406067810 */ /* 0x000fe20007ffe0ff */
[----:B--2---:R-:W-:-:S04]  /*08c0*/  FFMA R11, R4, R24, R11 ;  /* 0x00000018040b7223 */ /* 0x004fc8000000000b */
[----:B---3--:R-:W-:-:S04]  /*08d0*/  FFMA R11, R16, R19, R11 ;  /* 0x00000013100b7223 */ /* 0x008fc8000000000b */
[----:B----4-:R-:W-:-:S04]  /*08e0*/  FFMA R11, R26, R14, R11 ;  /* 0x0000000e1a0b7223 */ /* 0x010fc8000000000b */
[----:B-----5:R-:W-:-:S07]  /*08f0*/  FFMA R11, R22, R8, R11 ;  /* 0x00000008160b7223 */ /* 0x020fce000000000b */
.L_x_3:
[----:B------:R-:W-:Y:S05]  /*0900*/  @!P1 BRA `(.L_x_0) ;  /* 0x00000000007c9947 */ /* 0x000fea0003800000 */
[----:B------:R-:W0:Y:S01]  /*0910*/  LDC.64 R16, c[0x0][0x380] ;  /* 0x0000e000ff107b82 */ /* 0x000e220000000a00 */
[----:B------:R-:W-:Y:S02]  /*0920*/  ISETP.NE.AND P0, PT, R10, 0x1, PT ;  /* 0x000000010a00780c */ /* 0x000fe40003f05270 */
[----:B------:R-:W-:-:S04]  /*0930*/  LOP3.LUT R10, R5, 0x1, RZ, 0xc0, !PT ;  /* 0x00000001050a7812 */ /* 0x000fc800078ec0ff */
[----:B------:R-:W-:Y:S01]  /*0940*/  ISETP.NE.U32.AND P1, PT, R10, 0x1, PT ;  /* 0x000000010a00780c */ /* 0x000fe20003f25070 */
[----:B------:R-:W1:Y:S06]  /*0950*/  LDC.64 R14, c[0x0][0x388] ;  /* 0x0000e200ff0e7b82 */ /* 0x000e6c0000000a00 */
[CC--:B------:R-:W-:Y:S02]  /*0960*/  @P0 IMAD R21, R6.reuse, R12.reuse, R3 ;  /* 0x0000000c06150224 */ /* 0x0c0fe400078e0203 */
[----:B------:R-:W2:Y:S01]  /*0970*/  LDC.64 R8, c[0x0][0x380] ;  /* 0x0000e000ff087b82 */ /* 0x000ea20000000a00 */
[C---:B------:R-:W-:Y:S01]  /*0980*/  @P0 IMAD R19, R6.reuse, R12, R7 ;  /* 0x0000000c06130224 */ /* 0x040fe200078e0207 */
[----:B------:R-:W-:-:S02]  /*0990*/  @P0 IADD3 R6, PT, PT, R6, 0x2, RZ ;  /* 0x0000000206060810 */ /* 0x000fc40007ffe0ff */
[C---:B------:R-:W-:Y:S01]  /*09a0*/  @P0 IADD3 R10, PT, PT, R21.reuse, R12, RZ ;  /* 0x0000000c150a0210 */ /* 0x040fe20007ffe0ff */
[----:B------:R-:W-:-:S03]  /*09b0*/  @P0 IMAD R21, R21, R13, R2 ;  /* 0x0000000d15150224 */ /* 0x000fc600078e0202 */
[----:B------:R-:W3:Y:S01]  /*09c0*/  LDC.64 R4, c[0x0][0x388] ;  /* 0x0000e200ff047b82 */ /* 0x000ee20000000a00 */
[----:B0-----:R-:W-:-:S04]  /*09d0*/  @P0 IMAD.WIDE R16, R19, 0x4, R16 ;  /* 0x0000000413100825 */ /* 0x001fc800078e0210 */
[----:B------:R-:W-:Y:S02]  /*09e0*/  @P0 IMAD R23, R10, R13, R2 ;  /* 0x0000000d0a170224 */ /* 0x000fe400078e0202 */
[----:B------:R-:W-:Y:S02]  /*09f0*/  @!P1 IMAD R10, R6, R12, R3 ;  /* 0x0000000c060a9224 */ /* 0x000fe400078e0203 */
[----:B-1----:R-:W-:-:S04]  /*0a00*/  @P0 IMAD.WIDE R18, R21, 0x4, R14 ;  /* 0x0000000415120825 */ /* 0x002fc800078e020e */
[----:B------:R-:W-:Y:S02]  /*0a10*/  @!P1 IMAD R21, R6, R12, R7 ;  /* 0x0000000c06159224 */ /* 0x000fe400078e0207 */
[----:B------:R-:W-:Y:S01]  /*0a20*/  @P0 IMAD.WIDE R14, R23, 0x4, R14 ;  /* 0x00000004170e0825 */ /* 0x000fe200078e020e */
[----:B------:R-:W4:Y:S03]  /*0a30*/  @P0 LDG.E R18, desc[UR6][R18.64] ;  /* 0x0000000612120981 */ /* 0x000f26000c1e1900 */
[----:B------:R-:W-:Y:S02]  /*0a40*/  @P0 IMAD.WIDE R6, R12, 0x4, R16 ;  /* 0x000000040c060825 */ /* 0x000fe400078e0210 */
[----:B------:R-:W4:Y:S02]  /*0a50*/  @P0 LDG.E R16, desc[UR6][R16.64] ;  /* 0x0000000610100981 */ /* 0x000f24000c1e1900 */
[----:B------:R-:W-:-:S02]  /*0a60*/  @!P1 IMAD R23, R10, R13, R2 ;  /* 0x0000000d0a179224 */ /* 0x000fc400078e0202 */
[----:B--2---:R-:W-:Y:S01]  /*0a70*/  @!P1 IMAD.WIDE R8, R21, 0x4, R8 ;  /* 0x0000000415089825 */ /* 0x004fe200078e0208 */
[----:B------:R-:W2:Y:S03]  /*0a80*/  @P0 LDG.E R14, desc[UR6][R14.64] ;  /* 0x000000060e0e0981 */ /* 0x000ea6000c1e1900 */
[----:B---3--:R-:W-:Y:S01]  /*0a90*/  @!P1 IMAD.WIDE R4, R23, 0x4, R4 ;  /* 0x0000000417049825 */ /* 0x008fe200078e0204 */
[----:B------:R-:W2:Y:S04]  /*0aa0*/  @P0 LDG.E R7, desc[UR6][R6.64] ;  /* 0x0000000606070981 */ /* 0x000ea8000c1e1900 */
[----:B------:R-:W3:Y:S04]  /*0ab0*/  @!P1 LDG.E R8, desc[UR6][R8.64] ;  /* 0x0000000608089981 */ /* 0x000ee8000c1e1900 */
[----:B------:R-:W3:Y:S01]  /*0ac0*/  @!P1 LDG.E R4, desc[UR6][R4.64] ;  /* 0x0000000604049981 */ /* 0x000ee2000c1e1900 */
[----:B----4-:R-:W-:-:S04]  /*0ad0*/  @P0 FFMA R10, R16, R18, R11 ;  /* 0x00000012100a0223 */ /* 0x010fc8000000000b */
[----:B--2---:R-:W-:-:S04]  /*0ae0*/  @P0 FFMA R11, R7, R14, R10 ;  /* 0x0000000e070b0223 */ /* 0x004fc8000000000a */
[----:B---3--:R-:W-:-:S07]  /*0af0*/  @!P1 FFMA R11, R8, R4, R11 ;  /* 0x00000004080b9223 */ /* 0x008fce000000000b */
.L_x_0:
[----:B------:R-:W0:Y:S01]  /*0b00*/  LDC.64 R4, c[0x0][0x390] ;  /* 0x0000e400ff047b82 */ /* 0x000e220000000a00 */
[----:B------:R-:W-:-:S04]  /*0b10*/  IMAD R0, R0, R12, R3 ;  /* 0x0000000c00007224 */ /* 0x000fc800078e0203 */
[----:B------:R-:W-:-:S04]  /*0b20*/  IMAD R3, R0, R13, R2 ;  /* 0x0000000d00037224 */ /* 0x000fc800078e0202 */
[----:B0-----:R-:W-:-:S05]  /*0b30*/  IMAD.WIDE R2, R3, 0x4, R4 ;  /* 0x0000000403027825 */ /* 0x001fca00078e0204 */
[----:B------:R-:W-:Y:S01]  /*0b40*/  STG.E desc[UR6][R2.64], R11 ;  /* 0x0000000b02007986 */ /* 0x000fe2000c101906 */
[----:B------:R-:W-:Y:S05]  /*0b50*/  EXIT ;  /* 0x000000000000794d */ /* 0x000fea0003800000 */
.L_x_4:
[----:B------:R-:W-:-:S00]  /*0b60*/  BRA `(.L_x_4) ;  /* 0xfffffffc00fc7947 */ /* 0x000fc0000383ffff */
[----:B------:R-:W-:-:S00]  /*0b70*/  NOP ;  /* 0x0000000000007918 */ /* 0x000fc00000000000 */
        /* <DEDUP_REMOVED lines=8> */
.L_x_10:


//--------------------- .text._Z8MatMul2DPfS_S_iii --------------------------
	.section	.text._Z8MatMul2DPfS_S_iii,"ax",@progbits
	.align	128
        .global         _Z8MatMul2DPfS_S_iii
        .type           _Z8MatMul2DPfS_S_iii,@function
        .size           _Z8MatMul2DPfS_S_iii,(.L_x_11 - _Z8MatMul2DPfS_S_iii)
        .other          _Z8MatMul2DPfS_S_iii,@"STO_CUDA_ENTRY STV_DEFAULT"
_Z8MatMul2DPfS_S_iii:
.text._Z8MatMul2DPfS_S_iii:
[----:B------:R-:W-:Y:S01]  /*0000*/  LDC R1, c[0x0][0x37c] ;  /* 0x0000df00ff017b82 */ /* 0x000fe20000000800 */
[----:B------:R-:W0:Y:S07]  /*0010*/  S2R R5, SR_TID.X ;  /* 0x0000000000057919 */ /* 0x000e2e0000002100 */
[----:B------:R-:W1:Y:S01]  /*0020*/  LDC R16, c[0x0][0x364] ;  /* 0x0000d900ff107b82 */ /* 0x000e620000000800 */
[----:B------:R-:W2:Y:S01]  /*0030*/  LDCU UR6, c[0x0][0x398] ;  /* 0x00007300ff0677ac */ /* 0x000ea20008000800 */
[----:B------:R-:W1:Y:S06]  /*0040*/  S2R R3, SR_TID.Y ;  /* 0x0000000000037919 */ /* 0x000e6c0000002200 */
[----:B------:R-:W0:Y:S08]  /*0050*/  S2UR UR5, SR_CTAID.X ;  /* 0x00000000000579c3 */ /* 0x000e300000002500 */
[----:B------:R-:W0:Y:S08]  /*0060*/  LDC R0, c[0x0][0x360] ;  /* 0x0000d800ff007b82 */ /* 0x000e300000000800 */
[----:B------:R-:W1:Y:S08]  /*0070*/  S2UR UR4, SR_CTAID.Y ;  /* 0x00000000000479c3 */ /* 0x000e700000002600 */
[----:B------:R-:W3:Y:S01]  /*0080*/  LDC R17, c[0x0][0x3a0] ;  /* 0x0000e800ff117b82 */ /* 0x000ee20000000800 */
[----:B0-----:R-:W-:-:S02]  /*0090*/  IMAD R0, R0, UR5, R5 ;  /* 0x0000000500007c24 */ /* 0x001fc4000f8e0205 */
[----:B-1----:R-:W-:-:S03]  /*00a0*/  IMAD R16, R16, UR4, R3 ;  /* 0x0000000410107c24 */ /* 0x002fc6000f8e0203 */
[----:B---3--:R-:W-:-:S04]  /*00b0*/  ISETP.GE.AND P0, PT, R0, R17, PT ;  /* 0x000000110000720c */ /* 0x008fc80003f06270 */
[----:B--2---:R-:W-:-:S13]  /*00c0*/  ISETP.GE.OR P0, PT, R16, UR6, P0 ;  /* 0x0000000610007c0c */ /* 0x004fda0008706670 */
[----:B------:R-:W-:Y:S05]  /*00d0*/  @P0 EXIT ;  /* 0x000000000000094d */ /* 0x000fea0003800000 */
[----:B------:R-:W0:Y:S01]  /*00e0*/  LDC R19, c[0x0][0x39c] ;  /* 0x0000e700ff137b82 */ /* 0x000e220000000800 */
[----:B------:R-:W1:Y:S01]  /*00f0*/  LDCU.64 UR4, c[0x0][0x358] ;  /* 0x00006b00ff0477ac */ /* 0x000e620008000a00 */
[----:B------:R-:W-:Y:S01]  /*0100*/  HFMA2 R24, -RZ, RZ, 0, 0 ;  /* 0x00000000ff187431 */ /* 0x000fe200000001ff */
[----:B0-----:R-:W-:-:S13]  /*0110*/  ISETP.GE.AND P0, PT, R19, 0x1, PT ;  /* 0x000000011300780c */ /* 0x001fda0003f06270 */
[----:B-1----:R-:W-:Y:S05]  /*0120*/  @!P0 BRA `(.L_x_5) ;  /* 0x0000000400e08947 */ /* 0x002fea0003800000 */
[C---:B------:R-:W-:Y:S01]  /*0130*/  ISETP.GE.U32.AND P1, PT, R19.reuse, 0x8, PT ;  /* 0x000000081300780c */ /* 0x040fe20003f26070 */
[----:B------:R-:W-:Y:S01]  /*0140*/  IMAD R20, R16, R19, RZ ;  /* 0x0000001310147224 */ /* 0x000fe200078e02ff */
[----:B------:R-:W-:Y:S02]  /*0150*/  LOP3.LUT R27, R19, 0x7, RZ, 0xc0, !PT ;  /* 0x00000007131b7812 */ /* 0x000fe400078ec0ff */
[----:B------:R-:W-:Y:S02]  /*0160*/  MOV R24, RZ ;  /* 0x000000ff00187202 */ /* 0x000fe40000000f00 */
[----:B------:R-:W-:Y:S02]  /*0170*/  ISETP.NE.AND P0, PT, R27, RZ, PT ;  /* 0x000000ff1b00720c */ /* 0x000fe40003f05270 */
[----:B------:R-:W-:-:S05]  /*0180*/  MOV R21, RZ ;  /* 0x000000ff00157202 */ /* 0x000fca0000000f00 */
[----:B------:R-:W-:Y:S06]  /*0190*/  @!P1 BRA `(.L_x_6) ;  /* 0x0000000000c49947 */ /* 0x000fec0003800000 */
[----:B------:R-:W0:Y:S01]  /*01a0*/  LDC.64 R2, c[0x0][0x380] ;  /* 0x0000e000ff027b82 */ /* 0x000e220000000a00 */
[----:B------:R-:W-:Y:S02]  /*01b0*/  LOP3.LUT R21, R19, 0x7ffffff8, RZ, 0xc0, !PT ;  /* 0x7ffffff813157812 */ /* 0x000fe400078ec0ff */
[----:B------:R-:W-:Y:S02]  /*01c0*/  MOV R24, RZ ;  /* 0x000000ff00187202 */ /* 0x000fe40000000f00 */
[----:B------:R-:W-:Y:S02]  /*01d0*/  MOV R18, R0 ;  /* 0x0000000000127202 */ /* 0x000fe40000000f00 */
[----:B------:R-:W-:Y:S01]  /*01e0*/  IADD3 R22, PT, PT, -R21, RZ, RZ ;  /* 0x000000ff15167210 */ /* 0x000fe20007ffe1ff */
[----:B0-----:R-:W-:-:S03]  /*01f0*/  IMAD.WIDE.U32 R2, R20, 0x4, R2 ;  /* 0x0000000414027825 */ /* 0x001fc600078e0002 */
[----:B------:R-:W-:-:S04]  /*0200*/  IADD3 R4, P1, PT, R2, 0x10, RZ ;  /* 0x0000001002047810 */ /* 0x000fc80007f3e0ff */
[----:B------:R-:W-:-:S09]  /*0210*/  IADD3.X R5, PT, PT, RZ, R3, RZ, P1, !PT ;  /* 0x00000003ff057210 */ /* 0x000fd20000ffe4ff */
.L_x_7:
[----:B------:R-:W0:Y:S01]  /*0220*/  LDC.64 R14, c[0x0][0x388] ;  /* 0x0000e200ff0e7b82 */ /* 0x000e220000000a00 */
[----:B------:R-:W-:Y:S02]  /*0230*/  MOV R2, R4 ;  /* 0x0000000400027202 */ /* 0x000fe40000000f00 */
[----:B------:R-:W-:-:S05]  /*0240*/  MOV R3, R5 ;  /* 0x0000000500037202 */ /* 0x000fca0000000f00 */
[----:B------:R-:W2:Y:S04]  /*0250*/  LDG.E R25, desc[UR4][R2.64+-0x10] ;  /* 0xfffff00402197981 */ /* 0x000ea8000c1e1900 */
[----:B------:R-:W3:Y:S04]  /*0260*/  LDG.E R23, desc[UR4][R2.64+-0xc] ;  /* 0xfffff40402177981 */ /* 0x000ee8000c1e1900 */
[----:B------:R-:W4:Y:S04]  /*0270*/  LDG.E R29, desc[UR4][R2.64+-0x8] ;  /* 0xfffff804021d7981 */ /* 0x000f28000c1e1900 */
[----:B------:R-:W5:Y:S01]  /*0280*/  LDG.E R28, desc[UR4][R2.64+-0x4] ;  /* 0xfffffc04021c7981 */ /* 0x000f62000c1e1900 */
[----:B0-----:R-:W-:-:S05]  /*0290*/  IMAD.WIDE R14, R18, 0x4, R14 ;  /* 0x00000004120e7825 */ /* 0x001fca00078e020e */
[----:B------:R0:W2:Y:S01]  /*02a0*/  LDG.E R26, desc[UR4][R14.64] ;  /* 0x000000040e1a7981 */ /* 0x0000a2000c1e1900 */
[----:B------:R-:W-:-:S04]  /*02b0*/  IMAD.WIDE R12, R17, 0x4, R14 ;  /* 0x00000004110c7825 */ /* 0x000fc800078e020e */
[C---:B------:R-:W-:Y:S02]  /*02c0*/  IMAD.WIDE R4, R17.reuse, 0x4, R12 ;  /* 0x0000000411047825 */ /* 0x040fe400078e020c */
[----:B------:R-:W3:Y:S02]  /*02d0*/  LDG.E R12, desc[UR4][R12.64] ;  /* 0x000000040c0c7981 */ /* 0x000ee4000c1e1900 */
[C---:B------:R-:W-:Y:S02]  /*02e0*/  IMAD.WIDE R8, R17.reuse, 0x4, R4 ;  /* 0x0000000411087825 */ /* 0x040fe400078e0204 */
[----:B------:R-:W4:Y:S02]  /*02f0*/  LDG.E R4, desc[UR4][R4.64] ;  /* 0x0000000404047981 */ /* 0x000f24000c1e1900 */
[C---:B------:R-:W-:Y:S02]  /*0300*/  IMAD.WIDE R6, R17.reuse, 0x4, R8 ;  /* 0x0000000411067825 */ /* 0x040fe400078e0208 */
[----:B------:R-:W5:Y:S02]  /*0310*/  LDG.E R8, desc[UR4][R8.64] ;  /* 0x0000000408087981 */ /* 0x000f64000c1e1900 */
[----:B------:R-:W-:-:S02]  /*0320*/  IMAD.WIDE R10, R17, 0x4, R6 ;  /* 0x00000004110a7825 */ /* 0x000fc400078e0206 */
[----:B------:R-:W5:Y:S04]  /*0330*/  LDG.E R5, desc[UR4][R2.64] ;  /* 0x0000000402057981 */ /* 0x000f68000c1e1900 */
[----:B------:R-:W5:Y:S01]  /*0340*/  LDG.E R6, desc[UR4][R6.64] ;  /* 0x0000000406067981 */ /* 0x000f62000c1e1900 */
[----:B0-----:R-:W-:-:S03]  /*0350*/  IMAD.WIDE R14, R17, 0x4, R10 ;  /* 0x00000004110e7825 */ /* 0x001fc600078e020a */
[----:B------:R-:W5:Y:S04]  /*0360*/  LDG.E R10, desc[UR4][R10.64] ;  /* 0x000000040a0a7981 */ /* 0x000f68000c1e1900 */
[----:B------:R-:W5:Y:S04]  /*0370*/  LDG.E R13, desc[UR4][R14.64] ;  /* 0x000000040e0d7981 */ /* 0x000f68000c1e1900 */
[----:B------:R-:W5:Y:S04]  /*0380*/  LDG.E R7, desc[UR4][R2.64+0x4] ;  /* 0x0000040402077981 */ /* 0x000f68000c1e1900 */
[----:B------:R-:W5:Y:S01]  /*0390*/  LDG.E R9, desc[UR4][R2.64+0xc] ;  /* 0x00000c0402097981 */ /* 0x000f62000c1e1900 */
[----:B--2---:R-:W-:Y:S01]  /*03a0*/  FFMA R26, R25, R26, R24 ;  /* 0x0000001a191a7223 */ /* 0x004fe20000000018 */
[----:B------:R-:W-:-:S02]  /*03b0*/  IMAD.WIDE R24, R17, 0x4, R14 ;  /* 0x0000000411187825 */ /* 0x000fc400078e020e */
[----:B------:R-:W2:Y:S04]  /*03c0*/  LDG.E R14, desc[UR4][R2.64+0x8] ;  /* 0x00000804020e7981 */ /* 0x000ea8000c1e1900 */
[----:B------:R-:W2:Y:S01]  /*03d0*/  LDG.E R24, desc[UR4][R24.64] ;  /* 0x0000000418187981 */ /* 0x000ea2000c1e1900 */
[----:B---3--:R-:W-:Y:S01]  /*03e0*/  FFMA R12, R23, R12, R26 ;  /* 0x0000000c170c7223 */ /* 0x008fe2000000001a */
[----:B------:R-:W-:-:S03]  /*03f0*/  IADD3 R22, PT, PT, R22, 0x8, RZ ;  /* 0x0000000816167810 */ /* 0x000fc60007ffe0ff */
[----:B----4-:R-:W-:Y:S01]  /*0400*/  FFMA R29, R29, R4, R12 ;  /* 0x000000041d1d7223 */ /* 0x010fe2000000000c */
[----:B------:R-:W-:-:S03]  /*0410*/  ISETP.NE.AND P1, PT, R22, RZ, PT ;  /* 0x000000ff1600720c */ /* 0x000fc60003f25270 */
[----:B-----5:R-:W-:Y:S01]  /*0420*/  FFMA R8, R28, R8, R29 ;  /* 0x000000081c087223 */ /* 0x020fe2000000001d */
[----:B------:R-:W-:-:S03]  /*0430*/  IADD3 R4, P2, PT, R2, 0x20, RZ ;  /* 0x0000002002047810 */ /* 0x000fc60007f5e0ff */
[----:B------:R-:W-:Y:S01]  /*0440*/  FFMA R6, R5, R6, R8 ;  /* 0x0000000605067223 */ /* 0x000fe20000000008 */
[----:B------:R-:W-:Y:S02]  /*0450*/  IADD3.X R5, PT, PT, RZ, R3, RZ, P2, !PT ;  /* 0x00000003ff057210 */ /* 0x000fe400017fe4ff */
[----:B------:R-:W-:Y:S01]  /*0460*/  LEA R18, R17, R18, 0x3 ;  /* 0x0000001211127211 */ /* 0x000fe200078e18ff */
[----:B------:R-:W-:-:S04]  /*0470*/  FFMA R7, R7, R10, R6 ;  /* 0x0000000a07077223 */ /* 0x000fc80000000006 */
[----:B--2---:R-:W-:-:S04]  /*0480*/  FFMA R14, R14, R13, R7 ;  /* 0x0000000d0e0e7223 */ /* 0x004fc80000000007 */
[----:B------:R-:W-:Y:S01]  /*0490*/  FFMA R24, R9, R24, R14 ;  /* 0x0000001809187223 */ /* 0x000fe2000000000e */
[----:B------:R-:W-:Y:S06]  /*04a0*/  @P1 BRA `(.L_x_7) ;  /* 0xfffffffc005c1947 */ /* 0x000fec000383ffff */
.L_x_6:
[----:B------:R-:W-:Y:S05]  /*04b0*/  @!P0 BRA `(.L_x_5) ;  /* 0x0000000000fc8947 */ /* 0x000fea0003800000 */
[----:B------:R-:W-:Y:S02]  /*04c0*/  ISETP.GE.U32.AND P1, PT, R27, 0x4, PT ;  /* 0x000000041b00780c */ /* 0x000fe40003f26070 */
[----:B------:R-:W-:-:S04]  /*04d0*/  LOP3.LUT R14, R19, 0x3, RZ, 0xc0, !PT ;  /* 0x00000003130e7812 */ /* 0x000fc800078ec0ff */
[----:B------:R-:W-:-:S07]  /*04e0*/  ISETP.NE.AND P0, PT, R14, RZ, PT ;  /* 0x000000ff0e00720c */ /* 0x000fce0003f05270 */
[----:B------:R-:W-:Y:S06]  /*04f0*/  @!P1 BRA `(.L_x_8) ;  /* 0x00000000006c9947 */ /* 0x000fec0003800000 */
[----:B------:R-:W0:Y:S01]  /*0500*/  LDC.64 R4, c[0x0][0x388] ;  /* 0x0000e200ff047b82 */ /* 0x000e220000000a00 */
[----:B------:R-:W1:Y:S01]  /*0510*/  LDCU.64 UR6, c[0x0][0x380] ;  /* 0x00007000ff0677ac */ /* 0x000e620008000a00 */
[----:B------:R-:W-:Y:S01]  /*0520*/  IMAD R7, R21, R17, R0 ;  /* 0x0000001115077224 */ /* 0x000fe200078e0200 */
[CC--:B------:R-:W-:Y:S02]  /*0530*/  IADD3 R3, PT, PT, R20.reuse, R21.reuse, RZ ;  /* 0x0000001514037210 */ /* 0x0c0fe40007ffe0ff */
[----:B------:R-:W-:-:S03]  /*0540*/  IADD3 R8, P1, PT, R20, R21, RZ ;  /* 0x0000001514087210 */ /* 0x000fc60007f3e0ff */
[----:B------:R-:W2:Y:S01]  /*0550*/  LDC.64 R12, c[0x0][0x380] ;  /* 0x0000e000ff0c7b82 */ /* 0x000ea20000000a00 */
[----:B0-----:R-:W-:-:S04]  /*0560*/  IMAD.WIDE R4, R7, 0x4, R4 ;  /* 0x0000000407047825 */ /* 0x001fc800078e0204 */
[----:B------:R-:W-:Y:S02]  /*0570*/  IMAD.WIDE R6, R17, 0x4, R4 ;  /* 0x0000000411067825 */ /* 0x000fe400078e0204 */
[----:B------:R-:W3:Y:S02]  /*0580*/  LDG.E R4, desc[UR4][R4.64] ;  /* 0x0000000404047981 */ /* 0x000ee4000c1e1900 */
[----:B--2---:R-:W-:Y:S01]  /*0590*/  IMAD.WIDE.U32 R12, R3, 0x4, R12 ;  /* 0x00000004030c7825 */ /* 0x004fe200078e000c */
[----:B------:R-:W-:Y:S02]  /*05a0*/  IADD3.X R3, PT, PT, RZ, RZ, RZ, P1, !PT ;  /* 0x000000ffff037210 */ /* 0x000fe40000ffe4ff */
[----:B-1----:R-:W-:-:S03]  /*05b0*/  LEA R2, P1, R8, UR6, 0x2 ;  /* 0x0000000608027c11 */ /* 0x002fc6000f8210ff */
[----:B------:R-:W3:Y:S01]  /*05c0*/  LDG.E R13, desc[UR4][R12.64] ;  /* 0x000000040c0d7981 */ /* 0x000ee2000c1e1900 */
[----:B------:R-:W-:Y:S01]  /*05d0*/  LEA.HI.X R3, R8, UR7, R3, 0x2, P1 ;  /* 0x0000000708037c11 */ /* 0x000fe200088f1403 */
[C---:B------:R-:W-:Y:S02]  /*05e0*/  IMAD.WIDE R8, R17.reuse, 0x4, R6 ;  /* 0x0000000411087825 */ /* 0x040fe400078e0206 */
[----:B------:R-:W2:Y:S04]  /*05f0*/  LDG.E R6, desc[UR4][R6.64] ;  /* 0x0000000406067981 */ /* 0x000ea8000c1e1900 */
[----:B------:R-:W2:Y:S01]  /*0600*/  LDG.E R15, desc[UR4][R2.64+0x4] ;  /* 0x00000404020f7981 */ /* 0x000ea2000c1e1900 */
[----:B------:R-:W-:-:S03]  /*0610*/  IMAD.WIDE R10, R17, 0x4, R8 ;  /* 0x00000004110a7825 */ /* 0x000fc600078e0208 */
[----:B------:R-:W4:Y:S04]  /*0620*/  LDG.E R22, desc[UR4][R8.64] ;  /* 0x0000000408167981 */ /* 0x000f28000c1e1900 */
[----:B------:R-:W4:Y:S04]  /*0630*/  LDG.E R18, desc[UR4][R2.64+0x8] ;  /* 0x0000080402127981 */ /* 0x000f28000c1e1900 */
[----:B------:R-:W5:Y:S04]  /*0640*/  LDG.E R26, desc[UR4][R2.64+0xc] ;  /* 0x00000c04021a7981 */ /* 0x000f68000c1e1900 */
[----:B------:R-:W5:Y:S01]  /*0650*/  LDG.E R10, desc[UR4][R10.64] ;  /* 0x000000040a0a7981 */ /* 0x000f62000c1e1900 */
[----:B------:R-:W-:Y:S01]  /*0660*/  IADD3 R21, PT, PT, R21, 0x4, RZ ;  /* 0x0000000415157810 */ /* 0x000fe20007ffe0ff */
[----:B---3--:R-:W-:-:S04]  /*0670*/  FFMA R24, R13, R4, R24 ;  /* 0x000000040d187223 */ /* 0x008fc80000000018 */
[----:B--2---:R-:W-:-:S04]  /*0680*/  FFMA R15, R15, R6, R24 ;  /* 0x000000060f0f7223 */ /* 0x004fc80000000018 */
[----:B----4-:R-:W-:-:S04]  /*0690*/  FFMA R15, R18, R22, R15 ;  /* 0x00000016120f7223 */ /* 0x010fc8000000000f */
[----:B-----5:R-:W-:-:S07]  /*06a0*/  FFMA R24, R26, R10, R15 ;  /* 0x0000000a1a187223 */ /* 0x020fce000000000f */
.L_x_8:
[----:B------:R-:W-:Y:S05]  /*06b0*/  @!P0 BRA `(.L_x_5) ;  /* 0x00000000007c8947 */ /* 0x000fea0003800000 */
[----:B------:R-:W-:Y:S01]  /*06c0*/  ISETP.NE.AND P1, PT, R14, 0x1, PT ;  /* 0x000000010e00780c */ /* 0x000fe20003f25270 */
[----:B------:R-:W0:Y:S01]  /*06d0*/  LDC.64 R10, c[0x0][0x380] ;  /* 0x0000e000ff0a7b82 */ /* 0x000e220000000a00 */
[----:B------:R-:W-:-:S04]  /*06e0*/  LOP3.LUT R19, R19, 0x1, RZ, 0xc0, !PT ;  /* 0x0000000113137812 */ /* 0x000fc800078ec0ff */
[----:B------:R-:W-:-:S03]  /*06f0*/  ISETP.NE.U32.AND P0, PT, R19, 0x1, PT ;  /* 0x000000011300780c */ /* 0x000fc60003f05070 */
[----:B------:R-:W1:Y:S04]  /*0700*/  LDC.64 R8, c[0x0][0x388] ;  /* 0x0000e200ff087b82 */ /* 0x000e680000000a00 */
[CC--:B------:R-:W-:Y:S02]  /*0710*/  @P1 IADD3 R13, PT, PT, R20.reuse, R21.reuse, RZ ;  /* 0x00000015140d1210 */ /* 0x0c0fe40007ffe0ff */
[----:B------:R-:W-:Y:S02]  /*0720*/  @P1 IADD3 R12, P2, PT, R20, R21, RZ ;  /* 0x00000015140c1210 */ /* 0x000fe40007f5e0ff */
[----:B------:R-:W2:Y:S02]  /*0730*/  @P1 LDC.64 R2, c[0x0][0x380] ;  /* 0x0000e000ff021b82 */ /* 0x000ea40000000a00 */
[----:B------:R-:W-:-:S06]  /*0740*/  @P1 IADD3.X R14, PT, PT, RZ, RZ, RZ, P2, !PT ;  /* 0x000000ffff0e1210 */ /* 0x000fcc00017fe4ff */
[----:B------:R-:W3:Y:S01]  /*0750*/  LDC.64 R4, c[0x0][0x380] ;  /* 0x0000e000ff047b82 */ /* 0x000ee20000000a00 */
[----:B0-----:R-:W-:-:S04]  /*0760*/  @P1 IMAD.WIDE.U32 R10, R13, 0x4, R10 ;  /* 0x000000040d0a1825 */ /* 0x001fc800078e000a */
[C---:B------:R-:W-:Y:S01]  /*0770*/  @P1 IMAD R13, R21.reuse, R17, R0 ;  /* 0x00000011150d1224 */ /* 0x040fe200078e0200 */
[----:B------:R-:W-:Y:S01]  /*0780*/  @P1 IADD3 R21, PT, PT, R21, 0x2, RZ ;  /* 0x0000000215151810 */ /* 0x000fe20007ffe0ff */
[----:B------:R-:W4:Y:S01]  /*0790*/  @P1 LDG.E R11, desc[UR4][R10.64] ;  /* 0x000000040a0b1981 */ /* 0x000f22000c1e1900 */
[----:B------:R-:W0:Y:S01]  /*07a0*/  LDC.64 R6, c[0x0][0x388] ;  /* 0x0000e200ff067b82 */ /* 0x000e220000000a00 */
[----:B-1----:R-:W-:Y:S01]  /*07b0*/  @P1 IMAD.WIDE R8, R13, 0x4, R8 ;  /* 0x000000040d081825 */ /* 0x002fe200078e0208 */
[----:B------:R-:W-:Y:S02]  /*07c0*/  @!P0 IADD3 R15, PT, PT, R20, R21, RZ ;  /* 0x00000015140f8210 */ /* 0x000fe40007ffe0ff */
[----:B--2---:R-:W-:Y:S01]  /*07d0*/  @P1 LEA R2, P2, R12, R2, 0x2 ;  /* 0x000000020c021211 */ /* 0x004fe200078410ff */
[----:B------:R-:W-:-:S03]  /*07e0*/  @!P0 IMAD R21, R21, R17, R0 ;  /* 0x0000001115158224 */ /* 0x000fc600078e0200 */
[----:B------:R-:W-:Y:S01]  /*07f0*/  @P1 LEA.HI.X R3, R12, R3, R14, 0x2, P2 ;  /* 0x000000030c031211 */ /* 0x000fe200010f140e */
[----:B------:R-:W-:Y:S01]  /*0800*/  @P1 IMAD.WIDE R12, R17, 0x4, R8 ;  /* 0x00000004110c1825 */ /* 0x000fe200078e0208 */
[----:B------:R-:W4:Y:S03]  /*0810*/  @P1 LDG.E R14, desc[UR4][R8.64] ;  /* 0x00000004080e1981 */ /* 0x000f26000c1e1900 */
[----:B---3--:R-:W-:Y:S01]  /*0820*/  @!P0 IMAD.WIDE.U32 R4, R15, 0x4, R4 ;  /* 0x000000040f048825 */ /* 0x008fe200078e0004 */
[----:B------:R-:W2:Y:S04]  /*0830*/  @P1 LDG.E R2, desc[UR4][R2.64+0x4] ;  /* 0x0000040402021981 */ /* 0x000ea8000c1e1900 */
[----:B------:R-:W2:Y:S01]  /*0840*/  @P1 LDG.E R12, desc[UR4][R12.64] ;  /* 0x000000040c0c1981 */ /* 0x000ea2000c1e1900 */
[----:B0-----:R-:W-:-:S03]  /*0850*/  @!P0 IMAD.WIDE R6, R21, 0x4, R6 ;  /* 0x0000000415068825 */ /* 0x001fc600078e0206 */
[----:B------:R-:W3:Y:S04]  /*0860*/  @!P0 LDG.E R5, desc[UR4][R4.64] ;  /* 0x0000000404058981 */ /* 0x000ee8000c1e1900 */
[----:B------:R-:W3:Y:S01]  /*0870*/  @!P0 LDG.E R6, desc[UR4][R6.64] ;  /* 0x0000000406068981 */ /* 0x000ee2000c1e1900 */
[----:B----4-:R-:W-:-:S04]  /*0880*/  @P1 FFMA R11, R11, R14, R24 ;  /* 0x0000000e0b0b1223 */ /* 0x010fc80000000018 */
[----:B--2---:R-:W-:-:S04]  /*0890*/  @P1 FFMA R24, R2, R12, R11 ;  /* 0x0000000c02181223 */ /* 0x004fc8000000000b */
[----:B---3--:R-:W-:-:S07]  /*08a0*/  @!P0 FFMA R24, R5, R6, R24 ;  /* 0x0000000605188223 */ /* 0x008fce0000000018 */
.L_x_5:
[----:B------:R-:W0:Y:S01]  /*08b0*/  LDC.64 R2, c[0x0][0x390] ;  /* 0x0000e400ff027b82 */ /* 0x000e220000000a00 */
[----:B------:R-:W-:-:S04]  /*08c0*/  IMAD R17, R16, R17, R0 ;  /* 0x0000001110117224 */ /* 0x000fc800078e0200 */
[----:B0-----:R-:W-:-:S05]  /*08d0*/  IMAD.WIDE R2, R17, 0x4, R2 ;  /* 0x0000000411027825 */ /* 0x001fca00078e0202 */
[----:B------:R-:W-:Y:S01]  /*08e0*/  STG.E desc[UR4][R2.64], R24 ;  /* 0x0000001802007986 */ /* 0x000fe2000c101904 */
[----:B------:R-:W-:Y:S05]  /*08f0*/  EXIT ;  /* 0x000000000000794d */ /* 0x000fea0003800000 */
.L_x_9:
        /* <DEDUP_REMOVED lines=16> */
.L_x_11:


//--------------------- .nv.shared.reserved.0     --------------------------
	.section	.nv.shared.reserved.0,"aw",@nobits
	.weak		__nv_reservedSMEM_offset_0_alias
	.size		__nv_reservedSMEM_offset_0_alias, 0, 64
	.other		__nv_reservedSMEM_offset_0_alias,@"STO_CUDA_RESERVED_SHARED STV_DEFAULT"
__nv_reservedSMEM_offset_0_alias:
	.zero		0
	.zero		64


//--------------------- .nv.constant0._Z8MatMul3DPfS_S_iiii --------------------------
	.section	.nv.constant0._Z8MatMul3DPfS_S_iiii,"a",@progbits
	.sectionflags	@""
	.align	4
.nv.constant0._Z8MatMul3DPfS_S_iiii:
	.zero		936


//--------------------- .nv.constant0._Z8MatMul2DPfS_S_iii --------------------------
	.section	.nv.constant0._Z8MatMul2DPfS_S_iii,"a",@progbits
	.sectionflags	@""
	.align	4
.nv.constant0._Z8MatMul2DPfS_S_iii:
	.zero		932


//--------------------- SYMBOLS --------------------------

	.type		.nv.reservedSmem.offset0,@object
	.size		.nv.reservedSmem.offset0,0x4
